//
// Generated by NVIDIA NVVM Compiler
//
// Compiler Build ID: CL-36424714
// Cuda compilation tools, release 13.0, V13.0.88
// Based on NVVM 20.0.0
//

.version 9.0
.target sm_100
.address_size 64

	// .globl	_Z6MatMulPfS_S_iii

.visible .entry _Z6MatMulPfS_S_iii(
	.param .u64 .ptr .align 1 _Z6MatMulPfS_S_iii_param_0,
	.param .u64 .ptr .align 1 _Z6MatMulPfS_S_iii_param_1,
	.param .u64 .ptr .align 1 _Z6MatMulPfS_S_iii_param_2,
	.param .u32 _Z6MatMulPfS_S_iii_param_3,
	.param .u32 _Z6MatMulPfS_S_iii_param_4,
	.param .u32 _Z6MatMulPfS_S_iii_param_5
)
{
	.reg .pred 	%p<11>;
	.reg .b32 	%r<62>;
	.reg .b32 	%f<68>;
	.reg .b64 	%rd<69>;

	ld.param.u64 	%rd3, [_Z6MatMulPfS_S_iii_param_0];
	ld.param.u64 	%rd4, [_Z6MatMulPfS_S_iii_param_1];
	ld.param.u64 	%rd5, [_Z6MatMulPfS_S_iii_param_2];
	ld.param.u32 	%r17, [_Z6MatMulPfS_S_iii_param_3];
	ld.param.u32 	%r18, [_Z6MatMulPfS_S_iii_param_4];
	ld.param.u32 	%r19, [_Z6MatMulPfS_S_iii_param_5];
	cvta.to.global.u64 	%rd1, %rd5;
	cvta.to.global.u64 	%rd2, %rd4;
	mov.u32 	%r20, %tid.x;
	mov.u32 	%r21, %ntid.x;
	mov.u32 	%r22, %ctaid.x;
	mad.lo.s32 	%r1, %r21, %r22, %r20;
	setp.le.u32 	%p1, %r1, %r19;
	@%p1 bra 	$L__BB0_14;
	rem.u32 	%r2, %r1, %r18;
	setp.lt.s32 	%p2, %r17, 1;
	mov.f32 	%f67, 0f00000000;
	@%p2 bra 	$L__BB0_13;
	div.u32 	%r24, %r1, %r18;
	mul.lo.s32 	%r3, %r24, %r17;
	and.b32  	%r4, %r17, 7;
	setp.lt.u32 	%p3, %r17, 8;
	mov.f32 	%f67, 0f00000000;
	mov.b32 	%r60, 0;
	@%p3 bra 	$L__BB0_5;
	and.b32  	%r60, %r17, 2147483640;
	neg.s32 	%r57, %r60;
	mov.f32 	%f67, 0f00000000;
	mov.b32 	%r58, 0;
$L__BB0_4:
	.pragma "nounroll";
	add.s32 	%r26, %r58, %r3;
	mul.wide.u32 	%rd6, %r26, 4;
	add.s64 	%rd7, %rd2, %rd6;
	ld.global.f32 	%f17, [%rd7];
	mad.lo.s32 	%r27, %r58, %r18, %r2;
	mul.wide.u32 	%rd8, %r27, 4;
	add.s64 	%rd9, %rd1, %rd8;
	ld.global.f32 	%f18, [%rd9];
	fma.rn.f32 	%f19, %f17, %f18, %f67;
	add.s32 	%r28, %r26, 1;
	mul.wide.u32 	%rd10, %r28, 4;
	add.s64 	%rd11, %rd2, %rd10;
	ld.global.f32 	%f20, [%rd11];
	add.s32 	%r29, %r27, %r18;
	mul.wide.u32 	%rd12, %r29, 4;
	add.s64 	%rd13, %rd1, %rd12;
	ld.global.f32 	%f21, [%rd13];
	fma.rn.f32 	%f22, %f20, %f21, %f19;
	add.s32 	%r30, %r26, 2;
	mul.wide.u32 	%rd14, %r30, 4;
	add.s64 	%rd15, %rd2, %rd14;
	ld.global.f32 	%f23, [%rd15];
	add.s32 	%r31, %r29, %r18;
	mul.wide.u32 	%rd16, %r31, 4;
	add.s64 	%rd17, %rd1, %rd16;
	ld.global.f32 	%f24, [%rd17];
	fma.rn.f32 	%f25, %f23, %f24, %f22;
	add.s32 	%r32, %r26, 3;
	mul.wide.u32 	%rd18, %r32, 4;
	add.s64 	%rd19, %rd2, %rd18;
	ld.global.f32 	%f26, [%rd19];
	add.s32 	%r33, %r31, %r18;
	mul.wide.u32 	%rd20, %r33, 4;
	add.s64 	%rd21, %rd1, %rd20;
	ld.global.f32 	%f27, [%rd21];
	fma.rn.f32 	%f28, %f26, %f27, %f25;
	add.s32 	%r34, %r26, 4;
	mul.wide.u32 	%rd22, %r34, 4;
	add.s64 	%rd23, %rd2, %rd22;
	ld.global.f32 	%f29, [%rd23];
	add.s32 	%r35, %r33, %r18;
	mul.wide.u32 	%rd24, %r35, 4;
	add.s64 	%rd25, %rd1, %rd24;
	ld.global.f32 	%f30, [%rd25];
	fma.rn.f32 	%f31, %f29, %f30, %f28;
	add.s32 	%r36, %r26, 5;
	mul.wide.u32 	%rd26, %r36, 4;
	add.s64 	%rd27, %rd2, %rd26;
	ld.global.f32 	%f32, [%rd27];
	add.s32 	%r37, %r35, %r18;
	mul.wide.u32 	%rd28, %r37, 4;
	add.s64 	%rd29, %rd1, %rd28;
	ld.global.f32 	%f33, [%rd29];
	fma.rn.f32 	%f34, %f32, %f33, %f31;
	add.s32 	%r38, %r26, 6;
	mul.wide.u32 	%rd30, %r38, 4;
	add.s64 	%rd31, %rd2, %rd30;
	ld.global.f32 	%f35, [%rd31];
	add.s32 	%r39, %r37, %r18;
	mul.wide.u32 	%rd32, %r39, 4;
	add.s64 	%rd33, %rd1, %rd32;
	ld.global.f32 	%f36, [%rd33];
	fma.rn.f32 	%f37, %f35, %f36, %f34;
	add.s32 	%r40, %r26, 7;
	mul.wide.u32 	%rd34, %r40, 4;
	add.s64 	%rd35, %rd2, %rd34;
	ld.global.f32 	%f38, [%rd35];
	add.s32 	%r41, %r39, %r18;
	mul.wide.u32 	%rd36, %r41, 4;
	add.s64 	%rd37, %rd1, %rd36;
	ld.global.f32 	%f39, [%rd37];
	fma.rn.f32 	%f67, %f38, %f39, %f37;
	add.s32 	%r58, %r58, 8;
	add.s32 	%r57, %r57, 8;
	setp.ne.s32 	%p4, %r57, 0;
	@%p4 bra 	$L__BB0_4;
$L__BB0_5:
	setp.eq.s32 	%p5, %r4, 0;
	@%p5 bra 	$L__BB0_13;
	and.b32  	%r12, %r17, 3;
	setp.lt.u32 	%p6, %r4, 4;
	@%p6 bra 	$L__BB0_8;
	add.s32 	%r42, %r60, %r3;
	mul.wide.u32 	%rd38, %r42, 4;
	add.s64 	%rd39, %rd2, %rd38;
	ld.global.f32 	%f41, [%rd39];
	mad.lo.s32 	%r43, %r60, %r18, %r2;
	mul.wide.u32 	%rd40, %r43, 4;
	add.s64 	%rd41, %rd1, %rd40;
	ld.global.f32 	%f42, [%rd41];
	fma.rn.f32 	%f43, %f41, %f42, %f67;
	add.s32 	%r44, %r42, 1;
	mul.wide.u32 	%rd42, %r44, 4;
	add.s64 	%rd43, %rd2, %rd42;
	ld.global.f32 	%f44, [%rd43];
	add.s32 	%r45, %r43, %r18;
	mul.wide.u32 	%rd44, %r45, 4;
	add.s64 	%rd45, %rd1, %rd44;
	ld.global.f32 	%f45, [%rd45];
	fma.rn.f32 	%f46, %f44, %f45, %f43;
	add.s32 	%r46, %r42, 2;
	mul.wide.u32 	%rd46, %r46, 4;
	add.s64 	%rd47, %rd2, %rd46;
	ld.global.f32 	%f47, [%rd47];
	add.s32 	%r47, %r45, %r18;
	mul.wide.u32 	%rd48, %r47, 4;
	add.s64 	%rd49, %rd1, %rd48;
	ld.global.f32 	%f48, [%rd49];
	fma.rn.f32 	%f49, %f47, %f48, %f46;
	add.s32 	%r48, %r42, 3;
	mul.wide.u32 	%rd50, %r48, 4;
	add.s64 	%rd51, %rd2, %rd50;
	ld.global.f32 	%f50, [%rd51];
	add.s32 	%r49, %r47, %r18;
	mul.wide.u32 	%rd52, %r49, 4;
	add.s64 	%rd53, %rd1, %rd52;
	ld.global.f32 	%f51, [%rd53];
	fma.rn.f32 	%f67, %f50, %f51, %f49;
	add.s32 	%r60, %r60, 4;
$L__BB0_8:
	setp.eq.s32 	%p7, %r12, 0;
	@%p7 bra 	$L__BB0_13;
	setp.eq.s32 	%p8, %r12, 1;
	@%p8 bra 	$L__BB0_11;
	add.s32 	%r50, %r60, %r3;
	mul.wide.u32 	%rd54, %r50, 4;
	add.s64 	%rd55, %rd2, %rd54;
	ld.global.f32 	%f53, [%rd55];
	mad.lo.s32 	%r51, %r60, %r18, %r2;
	mul.wide.u32 	%rd56, %r51, 4;
	add.s64 	%rd57, %rd1, %rd56;
	ld.global.f32 	%f54, [%rd57];
	fma.rn.f32 	%f55, %f53, %f54, %f67;
	add.s32 	%r52, %r50, 1;
	mul.wide.u32 	%rd58, %r52, 4;
	add.s64 	%rd59, %rd2, %rd58;
	ld.global.f32 	%f56, [%rd59];
	add.s32 	%r53, %r51, %r18;
	mul.wide.u32 	%rd60, %r53, 4;
	add.s64 	%rd61, %rd1, %rd60;
	ld.global.f32 	%f57, [%rd61];
	fma.rn.f32 	%f67, %f56, %f57, %f55;
	add.s32 	%r60, %r60, 2;
$L__BB0_11:
	and.b32  	%r54, %r17, 1;
	setp.eq.b32 	%p9, %r54, 1;
	not.pred 	%p10, %p9;
	@%p10 bra 	$L__BB0_13;
	add.s32 	%r55, %r60, %r3;
	mul.wide.u32 	%rd62, %r55, 4;
	add.s64 	%rd63, %rd2, %rd62;
	ld.global.f32 	%f58, [%rd63];
	mad.lo.s32 	%r56, %r60, %r18, %r2;
	mul.wide.u32 	%rd64, %r56, 4;
	add.s64 	%rd65, %rd1, %rd64;
	ld.global.f32 	%f59, [%rd65];
	fma.rn.f32 	%f67, %f58, %f59, %f67;
$L__BB0_13:
	cvta.to.global.u64 	%rd66, %rd3;
	mul.wide.u32 	%rd67, %r1, 4;
	add.s64 	%rd68, %rd66, %rd67;
	st.global.f32 	[%rd68], %f67;
$L__BB0_14:
	ret;

}
	// .globl	_Z4ReLUPfS_i
.visible .entry _Z4ReLUPfS_i(
	.param .u64 .ptr .align 1 _Z4ReLUPfS_i_param_0,
	.param .u64 .ptr .align 1 _Z4ReLUPfS_i_param_1,
	.param .u32 _Z4ReLUPfS_i_param_2
)
{
	.reg .pred 	%p<3>;
	.reg .b32 	%r<7>;
	.reg .b32 	%f<2>;
	.reg .b64 	%rd<11>;

	ld.param.u64 	%rd3, [_Z4ReLUPfS_i_param_0];
	ld.param.u64 	%rd2, [_Z4ReLUPfS_i_param_1];
	ld.param.u32 	%r2, [_Z4ReLUPfS_i_param_2];
	cvta.to.global.u64 	%rd1, %rd3;
	mov.u32 	%r3, %tid.x;
	mov.u32 	%r4, %ntid.x;
	mov.u32 	%r5, %ctaid.x;
	mad.lo.s32 	%r1, %r4, %r5, %r3;
	setp.ge.u32 	%p1, %r1, %r2;
	@%p1 bra 	$L__BB1_4;
	cvta.to.global.u64 	%rd4, %rd2;
	mul.wide.u32 	%rd5, %r1, 4;
	add.s64 	%rd6, %rd4, %rd5;
	ld.global.f32 	%f1, [%rd6];
	setp.leu.f32 	%p2, %f1, 0f00000000;
	@%p2 bra 	$L__BB1_3;
	add.s64 	%rd10, %rd1, %rd5;
	st.global.f32 	[%rd10], %f1;
	bra.uni 	$L__BB1_4;
$L__BB1_3:
	add.s64 	%rd8, %rd1, %rd5;
	mov.b32 	%r6, 0;
	st.global.u32 	[%rd8], %r6;
$L__BB1_4:
	ret;

}
	// .globl	_Z10MaxPoolingPfS_iiiiii
.visible .entry _Z10MaxPoolingPfS_iiiiii(
	.param .u64 .ptr .align 1 _Z10MaxPoolingPfS_iiiiii_param_0,
	.param .u64 .ptr .align 1 _Z10MaxPoolingPfS_iiiiii_param_1,
	.param .u32 _Z10MaxPoolingPfS_iiiiii_param_2,
	.param .u32 _Z10MaxPoolingPfS_iiiiii_param_3,
	.param .u32 _Z10MaxPoolingPfS_iiiiii_param_4,
	.param .u32 _Z10MaxPoolingPfS_iiiiii_param_5,
	.param .u32 _Z10MaxPoolingPfS_iiiiii_param_6,
	.param .u32 _Z10MaxPoolingPfS_iiiiii_param_7
)
{
	.reg .pred 	%p<43>;
	.reg .b32 	%r<72>;
	.reg .b32 	%f<87>;
	.reg .b64 	%rd<48>;

	ld.param.u64 	%rd5, [_Z10MaxPoolingPfS_iiiiii_param_0];
	ld.param.u64 	%rd6, [_Z10MaxPoolingPfS_iiiiii_param_1];
	ld.param.u32 	%r31, [_Z10MaxPoolingPfS_iiiiii_param_2];
	ld.param.u32 	%r32, [_Z10MaxPoolingPfS_iiiiii_param_3];
	ld.param.u32 	%r33, [_Z10MaxPoolingPfS_iiiiii_param_4];
	ld.param.u32 	%r34, [_Z10MaxPoolingPfS_iiiiii_param_5];
	ld.param.u32 	%r35, [_Z10MaxPoolingPfS_iiiiii_param_6];
	ld.param.u32 	%r36, [_Z10MaxPoolingPfS_iiiiii_param_7];
	cvta.to.global.u64 	%rd1, %rd6;
	mov.u32 	%r37, %tid.x;
	mov.u32 	%r38, %ntid.x;
	mov.u32 	%r39, %ctaid.x;
	mad.lo.s32 	%r1, %r38, %r39, %r37;
	mul.lo.s32 	%r40, %r36, %r32;
	mul.lo.s32 	%r41, %r40, %r33;
	div.s32 	%r2, %r1, %r41;
	mul.lo.s32 	%r42, %r2, %r36;
	mul.lo.s32 	%r43, %r33, %r32;
	mul.lo.s32 	%r44, %r43, %r42;
	sub.s32 	%r45, %r1, %r44;
	div.s32 	%r3, %r45, %r40;
	mad.lo.s32 	%r46, %r40, %r3, %r44;
	sub.s32 	%r47, %r1, %r46;
	div.s32 	%r4, %r47, %r36;
	mad.lo.s32 	%r48, %r4, %r36, %r46;
	sub.s32 	%r49, %r1, %r48;
	mul.lo.s32 	%r5, %r3, %r31;
	mul.lo.s32 	%r6, %r4, %r31;
	mul.lo.s32 	%r50, %r35, %r34;
	mad.lo.s32 	%r51, %r5, %r35, %r6;
	mad.lo.s32 	%r7, %r50, %r42, %r49;
	mad.lo.s32 	%r52, %r51, %r36, %r7;
	mul.wide.s32 	%rd7, %r52, 4;
	add.s64 	%rd8, %rd1, %rd7;
	ld.global.f32 	%f85, [%rd8];
	setp.lt.s32 	%p1, %r31, 1;
	@%p1 bra 	$L__BB2_16;
	and.b32  	%r8, %r31, 15;
	add.s32 	%r9, %r8, -1;
	and.b32  	%r10, %r31, 7;
	add.s32 	%r11, %r10, -1;
	and.b32  	%r12, %r31, 2147483632;
	and.b32  	%r13, %r31, 3;
	neg.s32 	%r14, %r12;
	mad.lo.s32 	%r54, %r2, %r33, %r3;
	mad.lo.s32 	%r55, %r32, %r54, %r4;
	sub.s32 	%r15, %r6, %r55;
	mad.lo.s32 	%r16, %r2, %r34, %r5;
	shl.b32 	%r17, %r36, 4;
	mov.b32 	%r66, 0;
	mul.wide.s32 	%rd3, %r36, 4;
$L__BB2_2:
	setp.lt.u32 	%p2, %r31, 16;
	add.s32 	%r57, %r66, %r5;
	mad.lo.s32 	%r19, %r57, %r35, %r6;
	mov.b32 	%r70, 0;
	@%p2 bra 	$L__BB2_5;
	add.s32 	%r58, %r16, %r66;
	mad.lo.s32 	%r59, %r35, %r58, %r15;
	mad.lo.s32 	%r67, %r36, %r59, %r1;
	mov.u32 	%r68, %r14;
$L__BB2_4:
	.pragma "nounroll";
	mul.wide.s32 	%rd9, %r67, 4;
	add.s64 	%rd10, %rd1, %rd9;
	ld.global.f32 	%f19, [%rd10];
	setp.gt.f32 	%p3, %f85, %f19;
	selp.f32 	%f20, %f85, %f19, %p3;
	mul.wide.s32 	%rd11, %r36, 4;
	add.s64 	%rd12, %rd10, %rd11;
	ld.global.f32 	%f21, [%rd12];
	setp.gt.f32 	%p4, %f20, %f21;
	selp.f32 	%f22, %f20, %f21, %p4;
	add.s64 	%rd13, %rd12, %rd11;
	ld.global.f32 	%f23, [%rd13];
	setp.gt.f32 	%p5, %f22, %f23;
	selp.f32 	%f24, %f22, %f23, %p5;
	add.s64 	%rd14, %rd13, %rd11;
	ld.global.f32 	%f25, [%rd14];
	setp.gt.f32 	%p6, %f24, %f25;
	selp.f32 	%f26, %f24, %f25, %p6;
	add.s64 	%rd15, %rd14, %rd11;
	ld.global.f32 	%f27, [%rd15];
	setp.gt.f32 	%p7, %f26, %f27;
	selp.f32 	%f28, %f26, %f27, %p7;
	add.s64 	%rd16, %rd15, %rd11;
	ld.global.f32 	%f29, [%rd16];
	setp.gt.f32 	%p8, %f28, %f29;
	selp.f32 	%f30, %f28, %f29, %p8;
	add.s64 	%rd17, %rd16, %rd11;
	ld.global.f32 	%f31, [%rd17];
	setp.gt.f32 	%p9, %f30, %f31;
	selp.f32 	%f32, %f30, %f31, %p9;
	add.s64 	%rd18, %rd17, %rd11;
	ld.global.f32 	%f33, [%rd18];
	setp.gt.f32 	%p10, %f32, %f33;
	selp.f32 	%f34, %f32, %f33, %p10;
	add.s64 	%rd19, %rd18, %rd11;
	ld.global.f32 	%f35, [%rd19];
	setp.gt.f32 	%p11, %f34, %f35;
	selp.f32 	%f36, %f34, %f35, %p11;
	add.s64 	%rd20, %rd19, %rd11;
	ld.global.f32 	%f37, [%rd20];
	setp.gt.f32 	%p12, %f36, %f37;
	selp.f32 	%f38, %f36, %f37, %p12;
	add.s64 	%rd21, %rd20, %rd11;
	ld.global.f32 	%f39, [%rd21];
	setp.gt.f32 	%p13, %f38, %f39;
	selp.f32 	%f40, %f38, %f39, %p13;
	add.s64 	%rd22, %rd21, %rd11;
	ld.global.f32 	%f41, [%rd22];
	setp.gt.f32 	%p14, %f40, %f41;
	selp.f32 	%f42, %f40, %f41, %p14;
	add.s64 	%rd23, %rd22, %rd11;
	ld.global.f32 	%f43, [%rd23];
	setp.gt.f32 	%p15, %f42, %f43;
	selp.f32 	%f44, %f42, %f43, %p15;
	add.s64 	%rd24, %rd23, %rd11;
	ld.global.f32 	%f45, [%rd24];
	setp.gt.f32 	%p16, %f44, %f45;
	selp.f32 	%f46, %f44, %f45, %p16;
	add.s64 	%rd25, %rd24, %rd11;
	ld.global.f32 	%f47, [%rd25];
	setp.gt.f32 	%p17, %f46, %f47;
	selp.f32 	%f48, %f46, %f47, %p17;
	add.s64 	%rd26, %rd25, %rd11;
	ld.global.f32 	%f49, [%rd26];
	setp.gt.f32 	%p18, %f48, %f49;
	selp.f32 	%f85, %f48, %f49, %p18;
	add.s32 	%r68, %r68, 16;
	add.s32 	%r67, %r67, %r17;
	setp.ne.s32 	%p19, %r68, 0;
	mov.u32 	%r70, %r12;
	@%p19 bra 	$L__BB2_4;
$L__BB2_5:
	setp.eq.s32 	%p20, %r8, 0;
	@%p20 bra 	$L__BB2_15;
	setp.lt.u32 	%p21, %r9, 7;
	@%p21 bra 	$L__BB2_8;
	add.s32 	%r60, %r19, %r70;
	mad.lo.s32 	%r61, %r60, %r36, %r7;
	mul.wide.s32 	%rd27, %r61, 4;
	add.s64 	%rd28, %rd1, %rd27;
	ld.global.f32 	%f51, [%rd28];
	setp.gt.f32 	%p22, %f85, %f51;
	selp.f32 	%f52, %f85, %f51, %p22;
	mul.wide.s32 	%rd29, %r36, 4;
	add.s64 	%rd30, %rd28, %rd29;
	ld.global.f32 	%f53, [%rd30];
	setp.gt.f32 	%p23, %f52, %f53;
	selp.f32 	%f54, %f52, %f53, %p23;
	add.s64 	%rd31, %rd30, %rd29;
	ld.global.f32 	%f55, [%rd31];
	setp.gt.f32 	%p24, %f54, %f55;
	selp.f32 	%f56, %f54, %f55, %p24;
	add.s64 	%rd32, %rd31, %rd29;
	ld.global.f32 	%f57, [%rd32];
	setp.gt.f32 	%p25, %f56, %f57;
	selp.f32 	%f58, %f56, %f57, %p25;
	add.s64 	%rd33, %rd32, %rd29;
	ld.global.f32 	%f59, [%rd33];
	setp.gt.f32 	%p26, %f58, %f59;
	selp.f32 	%f60, %f58, %f59, %p26;
	add.s64 	%rd34, %rd33, %rd29;
	ld.global.f32 	%f61, [%rd34];
	setp.gt.f32 	%p27, %f60, %f61;
	selp.f32 	%f62, %f60, %f61, %p27;
	add.s64 	%rd35, %rd34, %rd29;
	ld.global.f32 	%f63, [%rd35];
	setp.gt.f32 	%p28, %f62, %f63;
	selp.f32 	%f64, %f62, %f63, %p28;
	add.s64 	%rd36, %rd35, %rd29;
	ld.global.f32 	%f65, [%rd36];
	setp.gt.f32 	%p29, %f64, %f65;
	selp.f32 	%f85, %f64, %f65, %p29;
	add.s32 	%r70, %r70, 8;
$L__BB2_8:
	setp.eq.s32 	%p30, %r10, 0;
	@%p30 bra 	$L__BB2_15;
	setp.lt.u32 	%p31, %r11, 3;
	@%p31 bra 	$L__BB2_11;
	add.s32 	%r62, %r19, %r70;
	mad.lo.s32 	%r63, %r62, %r36, %r7;
	mul.wide.s32 	%rd37, %r63, 4;
	add.s64 	%rd38, %rd1, %rd37;
	ld.global.f32 	%f67, [%rd38];
	setp.gt.f32 	%p32, %f85, %f67;
	selp.f32 	%f68, %f85, %f67, %p32;
	add.s64 	%rd40, %rd38, %rd3;
	ld.global.f32 	%f69, [%rd40];
	setp.gt.f32 	%p33, %f68, %f69;
	selp.f32 	%f70, %f68, %f69, %p33;
	add.s64 	%rd41, %rd40, %rd3;
	ld.global.f32 	%f71, [%rd41];
	setp.gt.f32 	%p34, %f70, %f71;
	selp.f32 	%f72, %f70, %f71, %p34;
	add.s64 	%rd42, %rd41, %rd3;
	ld.global.f32 	%f73, [%rd42];
	setp.gt.f32 	%p35, %f72, %f73;
	selp.f32 	%f85, %f72, %f73, %p35;
	add.s32 	%r70, %r70, 4;
$L__BB2_11:
	setp.eq.s32 	%p36, %r13, 0;
	@%p36 bra 	$L__BB2_15;
	setp.eq.s32 	%p37, %r13, 1;
	add.s32 	%r64, %r19, %r70;
	mad.lo.s32 	%r65, %r64, %r36, %r7;
	mul.wide.s32 	%rd43, %r65, 4;
	add.s64 	%rd2, %rd1, %rd43;
	ld.global.f32 	%f74, [%rd2];
	setp.gt.f32 	%p38, %f85, %f74;
	selp.f32 	%f85, %f85, %f74, %p38;
	@%p37 bra 	$L__BB2_15;
	setp.eq.s32 	%p39, %r13, 2;
	add.s64 	%rd4, %rd2, %rd3;
	ld.global.f32 	%f75, [%rd4];
	setp.gt.f32 	%p40, %f85, %f75;
	selp.f32 	%f85, %f85, %f75, %p40;
	@%p39 bra 	$L__BB2_15;
	add.s64 	%rd44, %rd4, %rd3;
	ld.global.f32 	%f76, [%rd44];
	setp.gt.f32 	%p41, %f85, %f76;
	selp.f32 	%f85, %f85, %f76, %p41;
$L__BB2_15:
	add.s32 	%r66, %r66, 1;
	setp.ne.s32 	%p42, %r66, %r31;
	@%p42 bra 	$L__BB2_2;
$L__BB2_16:
	cvta.to.global.u64 	%rd45, %rd5;
	mul.wide.s32 	%rd46, %r1, 4;
	add.s64 	%rd47, %rd45, %rd46;
	st.global.f32 	[%rd47], %f85;
	ret;

}
	// .globl	_Z4CONVPfS_S_iiiiiii
.visible .entry _Z4CONVPfS_S_iiiiiii(
	.param .u64 .ptr .align 1 _Z4CONVPfS_S_iiiiiii_param_0,
	.param .u64 .ptr .align 1 _Z4CONVPfS_S_iiiiiii_param_1,
	.param .u64 .ptr .align 1 _Z4CONVPfS_S_iiiiiii_param_2,
	.param .u32 _Z4CONVPfS_S_iiiiiii_param_3,
	.param .u32 _Z4CONVPfS_S_iiiiiii_param_4,
	.param .u32 _Z4CONVPfS_S_iiiiiii_param_5,
	.param .u32 _Z4CONVPfS_S_iiiiiii_param_6,
	.param .u32 _Z4CONVPfS_S_iiiiiii_param_7,
	.param .u32 _Z4CONVPfS_S_iiiiiii_param_8,
	.param .u32 _Z4CONVPfS_S_iiiiiii_param_9
)
{
	.reg .pred 	%p<13>;
	.reg .b32 	%r<78>;
	.reg .b32 	%f<75>;
	.reg .b64 	%rd<47>;

	ld.param.u64 	%rd6, [_Z4CONVPfS_S_iiiiiii_param_1];
	ld.param.u64 	%rd5, [_Z4CONVPfS_S_iiiiiii_param_2];
	ld.param.u32 	%r31, [_Z4CONVPfS_S_iiiiiii_param_3];
	ld.param.u32 	%r36, [_Z4CONVPfS_S_iiiiiii_param_4];
	ld.param.u32 	%r37, [_Z4CONVPfS_S_iiiiiii_param_5];
	ld.param.u32 	%r32, [_Z4CONVPfS_S_iiiiiii_param_6];
	ld.param.u32 	%r33, [_Z4CONVPfS_S_iiiiiii_param_7];
	ld.param.u32 	%r35, [_Z4CONVPfS_S_iiiiiii_param_9];
	cvta.to.global.u64 	%rd1, %rd5;
	cvta.to.global.u64 	%rd2, %rd6;
	mov.u32 	%r38, %tid.x;
	mov.u32 	%r39, %ntid.x;
	mov.u32 	%r40, %ctaid.x;
	mad.lo.s32 	%r1, %r39, %r40, %r38;
	mul.lo.s32 	%r2, %r32, %r37;
	mul.lo.s32 	%r3, %r2, %r36;
	setp.lt.s32 	%p1, %r35, 1;
	mov.f32 	%f73, 0f00000000;
	@%p1 bra 	$L__BB3_17;
	div.s32 	%r41, %r1, %r3;
	mul.lo.s32 	%r42, %r3, %r41;
	sub.s32 	%r43, %r1, %r42;
	div.s32 	%r44, %r43, %r2;
	mad.lo.s32 	%r45, %r2, %r44, %r42;
	sub.s32 	%r46, %r1, %r45;
	div.s32 	%r47, %r46, %r32;
	setp.lt.s32 	%p2, %r31, 1;
	mul.lo.s32 	%r48, %r44, %r31;
	mul.lo.s32 	%r4, %r47, %r31;
	mad.lo.s32 	%r5, %r41, %r33, %r48;
	mad.lo.s32 	%r49, %r47, %r32, %r45;
	sub.s32 	%r6, %r1, %r49;
	@%p2 bra 	$L__BB3_17;
	and.b32  	%r7, %r31, 7;
	and.b32  	%r8, %r31, 2147483640;
	shl.b32 	%r9, %r35, 3;
	add.s64 	%rd3, %rd1, 16;
	mul.lo.s32 	%r10, %r6, %r35;
	mov.f32 	%f73, 0f00000000;
	mov.b32 	%r70, 0;
	mul.wide.u32 	%rd33, %r35, 4;
$L__BB3_3:
	add.s32 	%r52, %r70, %r10;
	mul.lo.s32 	%r12, %r52, %r31;
	mov.b32 	%r71, 0;
$L__BB3_4:
	ld.param.u32 	%r69, [_Z4CONVPfS_S_iiiiiii_param_8];
	setp.lt.u32 	%p3, %r31, 8;
	add.s32 	%r54, %r5, %r71;
	mad.lo.s32 	%r14, %r54, %r69, %r4;
	add.s32 	%r55, %r12, %r71;
	mul.lo.s32 	%r15, %r55, %r31;
	mov.b32 	%r76, 0;
	@%p3 bra 	$L__BB3_7;
	and.b32  	%r56, %r31, 2147483640;
	neg.s32 	%r74, %r56;
	mad.lo.s32 	%r73, %r35, %r14, %r70;
	mov.u32 	%r72, %r15;
$L__BB3_6:
	.pragma "nounroll";
	mul.wide.s32 	%rd7, %r72, 4;
	add.s64 	%rd8, %rd3, %rd7;
	mul.wide.s32 	%rd9, %r73, 4;
	add.s64 	%rd10, %rd2, %rd9;
	ld.global.f32 	%f20, [%rd10];
	ld.global.f32 	%f21, [%rd8+-16];
	fma.rn.f32 	%f22, %f20, %f21, %f73;
	mul.wide.u32 	%rd11, %r35, 4;
	add.s64 	%rd12, %rd10, %rd11;
	ld.global.f32 	%f23, [%rd12];
	ld.global.f32 	%f24, [%rd8+-12];
	fma.rn.f32 	%f25, %f23, %f24, %f22;
	add.s64 	%rd13, %rd12, %rd11;
	ld.global.f32 	%f26, [%rd13];
	ld.global.f32 	%f27, [%rd8+-8];
	fma.rn.f32 	%f28, %f26, %f27, %f25;
	add.s64 	%rd14, %rd13, %rd11;
	ld.global.f32 	%f29, [%rd14];
	ld.global.f32 	%f30, [%rd8+-4];
	fma.rn.f32 	%f31, %f29, %f30, %f28;
	add.s64 	%rd15, %rd14, %rd11;
	ld.global.f32 	%f32, [%rd15];
	ld.global.f32 	%f33, [%rd8];
	fma.rn.f32 	%f34, %f32, %f33, %f31;
	add.s64 	%rd16, %rd15, %rd11;
	ld.global.f32 	%f35, [%rd16];
	ld.global.f32 	%f36, [%rd8+4];
	fma.rn.f32 	%f37, %f35, %f36, %f34;
	add.s64 	%rd17, %rd16, %rd11;
	ld.global.f32 	%f38, [%rd17];
	ld.global.f32 	%f39, [%rd8+8];
	fma.rn.f32 	%f40, %f38, %f39, %f37;
	add.s64 	%rd18, %rd17, %rd11;
	ld.global.f32 	%f41, [%rd18];
	ld.global.f32 	%f42, [%rd8+12];
	fma.rn.f32 	%f73, %f41, %f42, %f40;
	add.s32 	%r74, %r74, 8;
	add.s32 	%r73, %r73, %r9;
	add.s32 	%r72, %r72, 8;
	setp.ne.s32 	%p4, %r74, 0;
	mov.u32 	%r76, %r8;
	@%p4 bra 	$L__BB3_6;
$L__BB3_7:
	setp.eq.s32 	%p5, %r7, 0;
	@%p5 bra 	$L__BB3_15;
	add.s32 	%r57, %r7, -1;
	setp.lt.u32 	%p6, %r57, 3;
	@%p6 bra 	$L__BB3_10;
	ld.param.u64 	%rd44, [_Z4CONVPfS_S_iiiiiii_param_2];
	add.s32 	%r58, %r76, %r14;
	mad.lo.s32 	%r59, %r58, %r35, %r70;
	mul.wide.s32 	%rd19, %r59, 4;
	add.s64 	%rd20, %rd2, %rd19;
	ld.global.f32 	%f44, [%rd20];
	add.s32 	%r60, %r76, %r15;
	cvta.to.global.u64 	%rd21, %rd44;
	mul.wide.s32 	%rd22, %r60, 4;
	add.s64 	%rd23, %rd21, %rd22;
	ld.global.f32 	%f45, [%rd23];
	fma.rn.f32 	%f46, %f44, %f45, %f73;
	add.s64 	%rd25, %rd20, %rd33;
	ld.global.f32 	%f47, [%rd25];
	ld.global.f32 	%f48, [%rd23+4];
	fma.rn.f32 	%f49, %f47, %f48, %f46;
	add.s64 	%rd26, %rd25, %rd33;
	ld.global.f32 	%f50, [%rd26];
	ld.global.f32 	%f51, [%rd23+8];
	fma.rn.f32 	%f52, %f50, %f51, %f49;
	add.s64 	%rd27, %rd26, %rd33;
	ld.global.f32 	%f53, [%rd27];
	ld.global.f32 	%f54, [%rd23+12];
	fma.rn.f32 	%f73, %f53, %f54, %f52;
	add.s32 	%r76, %r76, 4;
$L__BB3_10:
	and.b32  	%r61, %r31, 3;
	setp.eq.s32 	%p7, %r61, 0;
	@%p7 bra 	$L__BB3_15;
	setp.eq.s32 	%p8, %r61, 1;
	@%p8 bra 	$L__BB3_13;
	ld.param.u64 	%rd45, [_Z4CONVPfS_S_iiiiiii_param_2];
	add.s32 	%r62, %r76, %r14;
	mad.lo.s32 	%r63, %r62, %r35, %r70;
	mul.wide.s32 	%rd28, %r63, 4;
	add.s64 	%rd29, %rd2, %rd28;
	ld.global.f32 	%f56, [%rd29];
	add.s32 	%r64, %r76, %r15;
	cvta.to.global.u64 	%rd30, %rd45;
	mul.wide.s32 	%rd31, %r64, 4;
	add.s64 	%rd32, %rd30, %rd31;
	ld.global.f32 	%f57, [%rd32];
	fma.rn.f32 	%f58, %f56, %f57, %f73;
	add.s64 	%rd34, %rd29, %rd33;
	ld.global.f32 	%f59, [%rd34];
	ld.global.f32 	%f60, [%rd32+4];
	fma.rn.f32 	%f73, %f59, %f60, %f58;
	add.s32 	%r76, %r76, 2;
$L__BB3_13:
	and.b32  	%r65, %r31, 1;
	setp.eq.b32 	%p9, %r65, 1;
	not.pred 	%p10, %p9;
	@%p10 bra 	$L__BB3_15;
	ld.param.u64 	%rd46, [_Z4CONVPfS_S_iiiiiii_param_2];
	add.s32 	%r66, %r76, %r14;
	mad.lo.s32 	%r67, %r66, %r35, %r70;
	mul.wide.s32 	%rd35, %r67, 4;
	add.s64 	%rd36, %rd2, %rd35;
	ld.global.f32 	%f61, [%rd36];
	add.s32 	%r68, %r76, %r15;
	cvta.to.global.u64 	%rd37, %rd46;
	mul.wide.s32 	%rd38, %r68, 4;
	add.s64 	%rd39, %rd37, %rd38;
	ld.global.f32 	%f62, [%rd39];
	fma.rn.f32 	%f73, %f61, %f62, %f73;
$L__BB3_15:
	add.s32 	%r71, %r71, 1;
	setp.ne.s32 	%p11, %r71, %r31;
	@%p11 bra 	$L__BB3_4;
	add.s32 	%r70, %r70, 1;
	setp.ne.s32 	%p12, %r70, %r35;
	@%p12 bra 	$L__BB3_3;
$L__BB3_17:
	ld.param.u64 	%rd43, [_Z4CONVPfS_S_iiiiiii_param_0];
	cvta.to.global.u64 	%rd40, %rd43;
	mul.wide.s32 	%rd41, %r1, 4;
	add.s64 	%rd42, %rd40, %rd41;
	st.global.f32 	[%rd42], %f73;
	ret;

}


// ===== COMPILED SASS (sm_100) =====

	.target	sm_100

	.elftype	@"ET_EXEC"


//--------------------- .note.nv.tkinfo           --------------------------
	.section	.note.nv.tkinfo,"",@"SHT_NOTE"
	.sectionflags	@"SHF_NOTE_NV_TKINFO"
	.tkinfo
        /*0018*/ 	.word	0x00000002
        /*0030*/ 	.string	""
        /*0030*/ 	.string	"ptxas"
        /*0030*/ 	.string	"Cuda compilation tools, release 13.0, V13.0.88"
        /*0030*/ 	.string	"Build cuda_13.0.r13.0/compiler.36424714_0"
        /*0030*/ 	.string	"-arch sm_100 -m 64 "



//--------------------- .note.nv.cuinfo           --------------------------
	.section	.note.nv.cuinfo,"",@"SHT_NOTE"
	.sectionflags	@"SHF_NOTE_NV_CUINFO"
        /*0018*/ 	.short	0x0002
        /*001a*/ 	.short	0x0064
        /*001c*/ 	.short	0x0082
	.zero		2


//--------------------- .nv.info                  --------------------------
	.section	.nv.info,"",@"SHT_CUDA_INFO"
	.align	4


	//----- nvinfo : EIATTR_REGCOUNT
	.align		4
        /*0000*/ 	.byte	0x04, 0x2f
        /*0002*/ 	.short	(.L_1 - .L_0)
	.align		4
.L_0:
        /*0004*/ 	.word	index@(_Z6MatMulPfS_S_iii)
        /*0008*/ 	.word	0x00000020


	//----- nvinfo : EIATTR_FRAME_SIZE
	.align		4
.L_1:
        /*000c*/ 	.byte	0x04, 0x11
        /*000e*/ 	.short	(.L_3 - .L_2)
	.align		4
.L_2:
        /*0010*/ 	.word	index@(_Z6MatMulPfS_S_iii)
        /*0014*/ 	.word	0x00000000


	//----- nvinfo : EIATTR_REGCOUNT
	.align		4
.L_3:
        /*0018*/ 	.byte	0x04, 0x2f
        /*001a*/ 	.short	(.L_5 - .L_4)
	.align		4
.L_4:
        /*001c*/ 	.word	index@(_Z4ReLUPfS_i)
        /*0020*/ 	.word	0x0000000a


	//----- nvinfo : EIATTR_FRAME_SIZE
	.align		4
.L_5:
        /*0024*/ 	.byte	0x04, 0x11
        /*0026*/ 	.short	(.L_7 - .L_6)
	.align		4
.L_6:
        /*0028*/ 	.word	index@(_Z4ReLUPfS_i)
        /*002c*/ 	.word	0x00000000


	//----- nvinfo : EIATTR_REGCOUNT
	.align		4
.L_7:
        /*0030*/ 	.byte	0x04, 0x2f
        /*0032*/ 	.short	(.L_9 - .L_8)
	.align		4
.L_8:
        /*0034*/ 	.word	index@(_Z10MaxPoolingPfS_iiiiii)
        /*0038*/ 	.word	0x00000020


	//----- nvinfo : EIATTR_FRAME_SIZE
	.align		4
.L_9:
        /*003c*/ 	.byte	0x04, 0x11
        /*003e*/ 	.short	(.L_11 - .L_10)
	.align		4
.L_10:
        /*0040*/ 	.word	index@(_Z10MaxPoolingPfS_iiiiii)
        /*0044*/ 	.word	0x00000000


	//----- nvinfo : EIATTR_REGCOUNT
	.align		4
.L_11:
        /*0048*/ 	.byte	0x04, 0x2f
        /*004a*/ 	.short	(.L_13 - .L_12)
	.align		4
.L_12:
        /*004c*/ 	.word	index@(_Z4CONVPfS_S_iiiiiii)
        /*0050*/ 	.word	0x00000020


	//----- nvinfo : EIATTR_FRAME_SIZE
	.align		4
.L_13:
        /*0054*/ 	.byte	0x04, 0x11
        /*0056*/ 	.short	(.L_15 - .L_14)
	.align		4
.L_14:
        /*0058*/ 	.word	index@(_Z4CONVPfS_S_iiiiiii)
        /*005c*/ 	.word	0x00000000


	//----- nvinfo : EIATTR_MIN_STACK_SIZE
	.align		4
.L_15:
        /*0060*/ 	.byte	0x04, 0x12
        /*0062*/ 	.short	(.L_17 - .L_16)
	.align		4
.L_16:
        /*0064*/ 	.word	index@(_Z4CONVPfS_S_iiiiiii)
        /*0068*/ 	.word	0x00000000


	//----- nvinfo : EIATTR_MIN_STACK_SIZE
	.align		4
.L_17:
        /*006c*/ 	.byte	0x04, 0x12
        /*006e*/ 	.short	(.L_19 - .L_18)
	.align		4
.L_18:
        /*0070*/ 	.word	index@(_Z10MaxPoolingPfS_iiiiii)
        /*0074*/ 	.word	0x00000000


	//----- nvinfo : EIATTR_MIN_STACK_SIZE
	.align		4
.L_19:
        /*0078*/ 	.byte	0x04, 0x12
        /*007a*/ 	.short	(.L_21 - .L_20)
	.align		4
.L_20:
        /*007c*/ 	.word	index@(_Z4ReLUPfS_i)
        /*0080*/ 	.word	0x00000000


	//----- nvinfo : EIATTR_MIN_STACK_SIZE
	.align		4
.L_21:
        /*0084*/ 	.byte	0x04, 0x12
        /*0086*/ 	.short	(.L_23 - .L_22)
	.align		4
.L_22:
        /*0088*/ 	.word	index@(_Z6MatMulPfS_S_iii)
        /*008c*/ 	.word	0x00000000
.L_23:


//--------------------- .nv.compat                --------------------------
	.section	.nv.compat,"",@"SHT_CUDA_COMPAT_INFO"
	.align	4
        /*0000*/ 	.byte	0x02, 0x09, 0x00, 0x00, 0x02, 0x02, 0x01, 0x00, 0x02, 0x05, 0x05, 0x00, 0x03, 0x07, 0x01, 0x01
        /*0010*/ 	.byte	0x02, 0x03, 0x00, 0x00, 0x02, 0x06, 0x01, 0x00, 0x04, 0x0b, 0x08, 0x00, 0x09, 0x00, 0x00, 0x00
        /*0020*/ 	.byte	0x00, 0x00, 0x00, 0x00


//--------------------- .nv.info._Z4CONVPfS_S_iiiiiii --------------------------
	.section	.nv.info._Z4CONVPfS_S_iiiiiii,"",@"SHT_CUDA_INFO"
	.sectionflags	@""
	.align	4


	//----- nvinfo : EIATTR_CUDA_API_VERSION
	.align		4
        /*0000*/ 	.byte	0x04, 0x37
        /*0002*/ 	.short	(.L_25 - .L_24)
.L_24:
        /*0004*/ 	.word	0x00000082


	//----- nvinfo : EIATTR_KPARAM_INFO
	.align		4
.L_25:
        /*0008*/ 	.byte	0x04, 0x17
        /*000a*/ 	.short	(.L_27 - .L_26)
.L_26:
        /*000c*/ 	.word	0x00000000
        /*0010*/ 	.short	0x0009
        /*0012*/ 	.short	0x0030
        /*0014*/ 	.byte	0x00, 0xf0, 0x11, 0x00


	//----- nvinfo : EIATTR_KPARAM_INFO
	.align		4
.L_27:
        /*0018*/ 	.byte	0x04, 0x17
        /*001a*/ 	.short	(.L_29 - .L_28)
.L_28:
        /*001c*/ 	.word	0x00000000
        /*0020*/ 	.short	0x0008
        /*0022*/ 	.short	0x002c
        /*0024*/ 	.byte	0x00, 0xf0, 0x11, 0x00


	//----- nvinfo : EIATTR_KPARAM_INFO
	.align		4
.L_29:
        /*0028*/ 	.byte	0x04, 0x17
        /*002a*/ 	.short	(.L_31 - .L_30)
.L_30:
        /*002c*/ 	.word	0x00000000
        /*0030*/ 	.short	0x0007
        /*0032*/ 	.short	0x0028
        /*0034*/ 	.byte	0x00, 0xf0, 0x11, 0x00


	//----- nvinfo : EIATTR_KPARAM_INFO
	.align		4
.L_31:
        /*0038*/ 	.byte	0x04, 0x17
        /*003a*/ 	.short	(.L_33 - .L_32)
.L_32:
        /*003c*/ 	.word	0x00000000
        /*0040*/ 	.short	0x0006
        /*0042*/ 	.short	0x0024
        /*0044*/ 	.byte	0x00, 0xf0, 0x11, 0x00


	//----- nvinfo : EIATTR_KPARAM_INFO
	.align		4
.L_33:
        /*0048*/ 	.byte	0x04, 0x17
        /*004a*/ 	.short	(.L_35 - .L_34)
.L_34:
        /*004c*/ 	.word	0x00000000
        /*0050*/ 	.short	0x0005
        /*0052*/ 	.short	0x0020
        /*0054*/ 	.byte	0x00, 0xf0, 0x11, 0x00


	//----- nvinfo : EIATTR_KPARAM_INFO
	.align		4
.L_35:
        /*0058*/ 	.byte	0x04, 0x17
        /*005a*/ 	.short	(.L_37 - .L_36)
.L_36:
        /*005c*/ 	.word	0x00000000
        /*0060*/ 	.short	0x0004
        /*0062*/ 	.short	0x001c
        /*0064*/ 	.byte	0x00, 0xf0, 0x11, 0x00


	//----- nvinfo : EIATTR_KPARAM_INFO
	.align		4
.L_37:
        /*0068*/ 	.byte	0x04, 0x17
        /*006a*/ 	.short	(.L_39 - .L_38)
.L_38:
        /*006c*/ 	.word	0x00000000
        /*0070*/ 	.short	0x0003
        /*0072*/ 	.short	0x0018
        /*0074*/ 	.byte	0x00, 0xf0, 0x11, 0x00


	//----- nvinfo : EIATTR_KPARAM_INFO
	.align		4
.L_39:
        /*0078*/ 	.byte	0x04, 0x17
        /*007a*/ 	.short	(.L_41 - .L_40)
.L_40:
        /*007c*/ 	.word	0x00000000
        /*0080*/ 	.short	0x0002
        /*0082*/ 	.short	0x0010
        /*0084*/ 	.byte	0x00, 0xf5, 0x21, 0x00


	//----- nvinfo : EIATTR_KPARAM_INFO
	.align		4
.L_41:
        /*0088*/ 	.byte	0x04, 0x17
        /*008a*/ 	.short	(.L_43 - .L_42)
.L_42:
        /*008c*/ 	.word	0x00000000
        /*0090*/ 	.short	0x0001
        /*0092*/ 	.short	0x0008
        /*0094*/ 	.byte	0x00, 0xf5, 0x21, 0x00


	//----- nvinfo : EIATTR_KPARAM_INFO
	.align		4
.L_43:
        /*0098*/ 	.byte	0x04, 0x17
        /*009a*/ 	.short	(.L_45 - .L_44)
.L_44:
        /*009c*/ 	.word	0x00000000
        /*00a0*/ 	.short	0x0000
        /*00a2*/ 	.short	0x0000
        /*00a4*/ 	.byte	0x00, 0xf5, 0x21, 0x00


	//----- nvinfo : EIATTR_SPARSE_MMA_MASK
	.align		4
.L_45:
        /*00a8*/ 	.byte	0x03, 0x50
        /*00aa*/ 	.short	0x0000


	//----- nvinfo : EIATTR_MAXREG_COUNT
	.align		4
        /*00ac*/ 	.byte	0x03, 0x1b
        /*00ae*/ 	.short	0x00ff


	//----- nvinfo : EIATTR_MERCURY_ISA_VERSION
	.align		4
        /*00b0*/ 	.byte	0x03, 0x5f
        /*00b2*/ 	.short	0x0101


	//----- nvinfo : EIATTR_VRC_CTA_INIT_COUNT
	.align		4
        /*00b4*/ 	.byte	0x02, 0x4a
	.zero		1
	.zero		1


	//----- nvinfo : EIATTR_EXIT_INSTR_OFFSETS
	.align		4
        /*00b8*/ 	.byte	0x04, 0x1c
        /*00ba*/ 	.short	(.L_47 - .L_46)


	//   ....[0]....
.L_46:
        /*00bc*/ 	.word	0x00000ed0


	//----- nvinfo : EIATTR_CBANK_PARAM_SIZE
	.align		4
.L_47:
        /*00c0*/ 	.byte	0x03, 0x19
        /*00c2*/ 	.short	0x0034


	//----- nvinfo : EIATTR_PARAM_CBANK
	.align		4
        /*00c4*/ 	.byte	0x04, 0x0a
        /*00c6*/ 	.short	(.L_49 - .L_48)
	.align		4
.L_48:
        /*00c8*/ 	.word	index@(.nv.constant0._Z4CONVPfS_S_iiiiiii)
        /*00cc*/ 	.short	0x0380
        /*00ce*/ 	.short	0x0034


	//----- nvinfo : EIATTR_SW_WAR
	.align		4
.L_49:
        /*00d0*/ 	.byte	0x04, 0x36
        /*00d2*/ 	.short	(.L_51 - .L_50)
.L_50:
        /*00d4*/ 	.word	0x00000008
.L_51:


//--------------------- .nv.info._Z10MaxPoolingPfS_iiiiii --------------------------
	.section	.nv.info._Z10MaxPoolingPfS_iiiiii,"",@"SHT_CUDA_INFO"
	.sectionflags	@""
	.align	4


	//----- nvinfo : EIATTR_CUDA_API_VERSION
	.align		4
        /*0000*/ 	.byte	0x04, 0x37
        /*0002*/ 	.short	(.L_53 - .L_52)
.L_52:
        /*0004*/ 	.word	0x00000082


	//----- nvinfo : EIATTR_KPARAM_INFO
	.align		4
.L_53:
        /*0008*/ 	.byte	0x04, 0x17
        /*000a*/ 	.short	(.L_55 - .L_54)
.L_54:
        /*000c*/ 	.word	0x00000000
        /*0010*/ 	.short	0x0007
        /*0012*/ 	.short	0x0024
        /*0014*/ 	.byte	0x00, 0xf0, 0x11, 0x00


	//----- nvinfo : EIATTR_KPARAM_INFO
	.align		4
.L_55:
        /*0018*/ 	.byte	0x04, 0x17
        /*001a*/ 	.short	(.L_57 - .L_56)
.L_56:
        /*001c*/ 	.word	0x00000000
        /*0020*/ 	.short	0x0006
        /*0022*/ 	.short	0x0020
        /*0024*/ 	.byte	0x00, 0xf0, 0x11, 0x00


	//----- nvinfo : EIATTR_KPARAM_INFO
	.align		4
.L_57:
        /*0028*/ 	.byte	0x04, 0x17
        /*002a*/ 	.short	(.L_59 - .L_58)
.L_58:
        /*002c*/ 	.word	0x00000000
        /*0030*/ 	.short	0x0005
        /*0032*/ 	.short	0x001c
        /*0034*/ 	.byte	0x00, 0xf0, 0x11, 0x00


	//----- nvinfo : EIATTR_KPARAM_INFO
	.align		4
.L_59:
        /*0038*/ 	.byte	0x04, 0x17
        /*003a*/ 	.short	(.L_61 - .L_60)
.L_60:
        /*003c*/ 	.word	0x00000000
        /*0040*/ 	.short	0x0004
        /*0042*/ 	.short	0x0018
        /*0044*/ 	.byte	0x00, 0xf0, 0x11, 0x00


	//----- nvinfo : EIATTR_KPARAM_INFO
	.align		4
.L_61:
        /*0048*/ 	.byte	0x04, 0x17
        /*004a*/ 	.short	(.L_63 - .L_62)
.L_62:
        /*004c*/ 	.word	0x00000000
        /*0050*/ 	.short	0x0003
        /*0052*/ 	.short	0x0014
        /*0054*/ 	.byte	0x00, 0xf0, 0x11, 0x00


	//----- nvinfo : EIATTR_KPARAM_INFO
	.align		4
.L_63:
        /*0058*/ 	.byte	0x04, 0x17
        /*005a*/ 	.short	(.L_65 - .L_64)
.L_64:
        /*005c*/ 	.word	0x00000000
        /*0060*/ 	.short	0x0002
        /*0062*/ 	.short	0x0010
        /*0064*/ 	.byte	0x00, 0xf0, 0x11, 0x00


	//----- nvinfo : EIATTR_KPARAM_INFO
	.align		4
.L_65:
        /*0068*/ 	.byte	0x04, 0x17
        /*006a*/ 	.short	(.L_67 - .L_66)
.L_66:
        /*006c*/ 	.word	0x00000000
        /*0070*/ 	.short	0x0001
        /*0072*/ 	.short	0x0008
        /*0074*/ 	.byte	0x00, 0xf5, 0x21, 0x00


	//----- nvinfo : EIATTR_KPARAM_INFO
	.align		4
.L_67:
        /*0078*/ 	.byte	0x04, 0x17
        /*007a*/ 	.short	(.L_69 - .L_68)
.L_68:
        /*007c*/ 	.word	0x00000000
        /*0080*/ 	.short	0x0000
        /*0082*/ 	.short	0x0000
        /*0084*/ 	.byte	0x00, 0xf5, 0x21, 0x00


	//----- nvinfo : EIATTR_SPARSE_MMA_MASK
	.align		4
.L_69:
        /*0088*/ 	.byte	0x03, 0x50
        /*008a*/ 	.short	0x0000


	//----- nvinfo : EIATTR_MAXREG_COUNT
	.align		4
        /*008c*/ 	.byte	0x03, 0x1b
        /*008e*/ 	.short	0x00ff


	//----- nvinfo : EIATTR_MERCURY_ISA_VERSION
	.align		4
        /*0090*/ 	.byte	0x03, 0x5f
        /*0092*/ 	.short	0x0101


	//----- nvinfo : EIATTR_VRC_CTA_INIT_COUNT
	.align		4
        /*0094*/ 	.byte	0x02, 0x4a
	.zero		1
	.zero		1


	//----- nvinfo : EIATTR_EXIT_INSTR_OFFSETS
	.align		4
        /*0098*/ 	.byte	0x04, 0x1c
        /*009a*/ 	.short	(.L_71 - .L_70)


	//   ....[0]....
.L_70:
        /*009c*/ 	.word	0x00001270


	//----- nvinfo : EIATTR_CBANK_PARAM_SIZE
	.align		4
.L_71:
        /*00a0*/ 	.byte	0x03, 0x19
        /*00a2*/ 	.short	0x0028


	//----- nvinfo : EIATTR_PARAM_CBANK
	.align		4
        /*00a4*/ 	.byte	0x04, 0x0a
        /*00a6*/ 	.short	(.L_73 - .L_72)
	.align		4
.L_72:
        /*00a8*/ 	.word	index@(.nv.constant0._Z10MaxPoolingPfS_iiiiii)
        /*00ac*/ 	.short	0x0380
        /*00ae*/ 	.short	0x0028


	//----- nvinfo : EIATTR_SW_WAR
	.align		4
.L_73:
        /*00b0*/ 	.byte	0x04, 0x36
        /*00b2*/ 	.short	(.L_75 - .L_74)
.L_74:
        /*00b4*/ 	.word	0x00000008
.L_75:


//--------------------- .nv.info._Z4ReLUPfS_i     --------------------------
	.section	.nv.info._Z4ReLUPfS_i,"",@"SHT_CUDA_INFO"
	.sectionflags	@""
	.align	4


	//----- nvinfo : EIATTR_CUDA_API_VERSION
	.align		4
        /*0000*/ 	.byte	0x04, 0x37
        /*0002*/ 	.short	(.L_77 - .L_76)
.L_76:
        /*0004*/ 	.word	0x00000082


	//----- nvinfo : EIATTR_KPARAM_INFO
	.align		4
.L_77:
        /*0008*/ 	.byte	0x04, 0x17
        /*000a*/ 	.short	(.L_79 - .L_78)
.L_78:
        /*000c*/ 	.word	0x00000000
        /*0010*/ 	.short	0x0002
        /*0012*/ 	.short	0x0010
        /*0014*/ 	.byte	0x00, 0xf0, 0x11, 0x00


	//----- nvinfo : EIATTR_KPARAM_INFO
	.align		4
.L_79:
        /*0018*/ 	.byte	0x04, 0x17
        /*001a*/ 	.short	(.L_81 - .L_80)
.L_80:
        /*001c*/ 	.word	0x00000000
        /*0020*/ 	.short	0x0001
        /*0022*/ 	.short	0x0008
        /*0024*/ 	.byte	0x00, 0xf5, 0x21, 0x00


	//----- nvinfo : EIATTR_KPARAM_INFO
	.align		4
.L_81:
        /*0028*/ 	.byte	0x04, 0x17
        /*002a*/ 	.short	(.L_83 - .L_82)
.L_82:
        /*002c*/ 	.word	0x00000000
        /*0030*/ 	.short	0x0000
        /*0032*/ 	.short	0x0000
        /*0034*/ 	.byte	0x00, 0xf5, 0x21, 0x00


	//----- nvinfo : EIATTR_SPARSE_MMA_MASK
	.align		4
.L_83:
        /*0038*/ 	.byte	0x03, 0x50
        /*003a*/ 	.short	0x0000


	//----- nvinfo : EIATTR_MAXREG_COUNT
	.align		4
        /*003c*/ 	.byte	0x03, 0x1b
        /*003e*/ 	.short	0x00ff


	//----- nvinfo : EIATTR_MERCURY_ISA_VERSION
	.align		4
        /*0040*/ 	.byte	0x03, 0x5f
        /*0042*/ 	.short	0x0101


	//----- nvinfo : EIATTR_VRC_CTA_INIT_COUNT
	.align		4
        /*0044*/ 	.byte	0x02, 0x4a
	.zero		1
	.zero		1


	//----- nvinfo : EIATTR_EXIT_INSTR_OFFSETS
	.align		4
        /*0048*/ 	.byte	0x04, 0x1c
        /*004a*/ 	.short	(.L_85 - .L_84)


	//   ....[0]....
.L_84:
        /*004c*/ 	.word	0x00000070


	//   ....[1]....
        /*0050*/ 	.word	0x00000100


	//   ....[2]....
        /*0054*/ 	.word	0x00000140


	//----- nvinfo : EIATTR_CBANK_PARAM_SIZE
	.align		4
.L_85:
        /*0058*/ 	.byte	0x03, 0x19
        /*005a*/ 	.short	0x0014


	//----- nvinfo : EIATTR_PARAM_CBANK
	.align		4
        /*005c*/ 	.byte	0x04, 0x0a
        /*005e*/ 	.short	(.L_87 - .L_86)
	.align		4
.L_86:
        /*0060*/ 	.word	index@(.nv.constant0._Z4ReLUPfS_i)
        /*0064*/ 	.short	0x0380
        /*0066*/ 	.short	0x0014


	//----- nvinfo : EIATTR_SW_WAR
	.align		4
.L_87:
        /*0068*/ 	.byte	0x04, 0x36
        /*006a*/ 	.short	(.L_89 - .L_88)
.L_88:
        /*006c*/ 	.word	0x00000008
.L_89:


//--------------------- .nv.info._Z6MatMulPfS_S_iii --------------------------
	.section	.nv.info._Z6MatMulPfS_S_iii,"",@"SHT_CUDA_INFO"
	.sectionflags	@""
	.align	4


	//----- nvinfo : EIATTR_CUDA_API_VERSION
	.align		4
        /*0000*/ 	.byte	0x04, 0x37
        /*0002*/ 	.short	(.L_91 - .L_90)
.L_90:
        /*0004*/ 	.word	0x00000082


	//----- nvinfo : EIATTR_KPARAM_INFO
	.align		4
.L_91:
        /*0008*/ 	.byte	0x04, 0x17
        /*000a*/ 	.short	(.L_93 - .L_92)
.L_92:
        /*000c*/ 	.word	0x00000000
        /*0010*/ 	.short	0x0005
        /*0012*/ 	.short	0x0020
        /*0014*/ 	.byte	0x00, 0xf0, 0x11, 0x00


	//----- nvinfo : EIATTR_KPARAM_INFO
	.align		4
.L_93:
        /*0018*/ 	.byte	0x04, 0x17
        /*001a*/ 	.short	(.L_95 - .L_94)
.L_94:
        /*001c*/ 	.word	0x00000000
        /*0020*/ 	.short	0x0004
        /*0022*/ 	.short	0x001c
        /*0024*/ 	.byte	0x00, 0xf0, 0x11, 0x00


	//----- nvinfo : EIATTR_KPARAM_INFO
	.align		4
.L_95:
        /*0028*/ 	.byte	0x04, 0x17
        /*002a*/ 	.short	(.L_97 - .L_96)
.L_96:
        /*002c*/ 	.word	0x00000000
        /*0030*/ 	.short	0x0003
        /*0032*/ 	.short	0x0018
        /*0034*/ 	.byte	0x00, 0xf0, 0x11, 0x00


	//----- nvinfo : EIATTR_KPARAM_INFO
	.align		4
.L_97:
        /*0038*/ 	.byte	0x04, 0x17
        /*003a*/ 	.short	(.L_99 - .L_98)
.L_98:
        /*003c*/ 	.word	0x00000000
        /*0040*/ 	.short	0x0002
        /*0042*/ 	.short	0x0010
        /*0044*/ 	.byte	0x00, 0xf5, 0x21, 0x00


	//----- nvinfo : EIATTR_KPARAM_INFO
	.align		4
.L_99:
        /*0048*/ 	.byte	0x04, 0x17
        /*004a*/ 	.short	(.L_101 - .L_100)
.L_100:
        /*004c*/ 	.word	0x00000000
        /*0050*/ 	.short	0x0001
        /*0052*/ 	.short	0x0008
        /*0054*/ 	.byte	0x00, 0xf5, 0x21, 0x00


	//----- nvinfo : EIATTR_KPARAM_INFO
	.align		4
.L_101:
        /*0058*/ 	.byte	0x04, 0x17
        /*005a*/ 	.short	(.L_103 - .L_102)
.L_102:
        /*005c*/ 	.word	0x00000000
        /*0060*/ 	.short	0x0000
        /*0062*/ 	.short	0x0000
        /*0064*/ 	.byte	0x00, 0xf5, 0x21, 0x00


	//----- nvinfo : EIATTR_SPARSE_MMA_MASK
	.align		4
.L_103:
        /*0068*/ 	.byte	0x03, 0x50
        /*006a*/ 	.short	0x0000


	//----- nvinfo : EIATTR_MAXREG_COUNT
	.align		4
        /*006c*/ 	.byte	0x03, 0x1b
        /*006e*/ 	.short	0x00ff


	//----- nvinfo : EIATTR_MERCURY_ISA_VERSION
	.align		4
        /*0070*/ 	.byte	0x03, 0x5f
        /*0072*/ 	.short	0x0101


	//----- nvinfo : EIATTR_VRC_CTA_INIT_COUNT
	.align		4
        /*0074*/ 	.byte	0x02, 0x4a
	.zero		1
	.zero		1


	//----- nvinfo : EIATTR_EXIT_INSTR_OFFSETS
	.align		4
        /*0078*/ 	.byte	0x04, 0x1c
        /*007a*/ 	.short	(.L_105 - .L_104)


	//   ....[0]....
.L_104:
        /*007c*/ 	.word	0x00000070


	//   ....[1]....
        /*0080*/ 	.word	0x00000af0


	//----- nvinfo : EIATTR_CBANK_PARAM_SIZE
	.align		4
.L_105:
        /*0084*/ 	.byte	0x03, 0x19
        /*0086*/ 	.short	0x0024


	//----- nvinfo : EIATTR_PARAM_CBANK
	.align		4
        /*0088*/ 	.byte	0x04, 0x0a
        /*008a*/ 	.short	(.L_107 - .L_106)
	.align		4
.L_106:
        /*008c*/ 	.word	index@(.nv.constant0._Z6MatMulPfS_S_iii)
        /*0090*/ 	.short	0x0380
        /*0092*/ 	.short	0x0024


	//----- nvinfo : EIATTR_SW_WAR
	.align		4
.L_107:
        /*0094*/ 	.byte	0x04, 0x36
        /*0096*/ 	.short	(.L_109 - .L_108)
.L_108:
        /*0098*/ 	.word	0x00000008
.L_109:


//--------------------- .nv.callgraph             --------------------------
	.section	.nv.callgraph,"",@"SHT_CUDA_CALLGRAPH"
	.align	4
	.sectionentsize	8
	.align		4
        /*0000*/ 	.word	0x00000000
	.align		4
        /*0004*/ 	.word	0xffffffff
	.align		4
        /*0008*/ 	.word	0x00000000
	.align		4
        /*000c*/ 	.word	0xfffffffe
	.align		4
        /*0010*/ 	.word	0x00000000
	.align		4
        /*0014*/ 	.word	0xfffffffd
	.align		4
        /*0018*/ 	.word	0x00000000
	.align		4
        /*001c*/ 	.word	0xfffffffc


//--------------------- .text._Z4CONVPfS_S_iiiiiii --------------------------
	.section	.text._Z4CONVPfS_S_iiiiiii,"ax",@progbits
	.align	128
        .global         _Z4CONVPfS_S_iiiiiii
        .type           _Z4CONVPfS_S_iiiiiii,@function
        .size           _Z4CONVPfS_S_iiiiiii,(.L_x_22 - _Z4CONVPfS_S_iiiiiii)
        .other          _Z4CONVPfS_S_iiiiiii,@"STO_CUDA_ENTRY STV_DEFAULT"
_Z4CONVPfS_S_iiiiiii:
.text._Z4CONVPfS_S_iiiiiii:
[----:B------:R-:W-:Y:S01]  /*0000*/  LDC R1, c[0x0][0x37c] ;  /* 0x0000df00ff017b82 */ /* 0x000fe20000000800 */
[----:B------:R-:W0:Y:S01]  /*0010*/  S2R R0, SR_TID.X ;  /* 0x0000000000007919 */ /* 0x000e220000002100 */
[----:B------:R-:W1:Y:S01]  /*0020*/  LDCU UR5, c[0x0][0x3b0] ;  /* 0x00007600ff0577ac */ /* 0x000e620008000800 */
[----:B------:R-:W-:Y:S01]  /*0030*/  HFMA2 R14, -RZ, RZ, 0, 0 ;  /* 0x00000000ff0e7431 */ /* 0x000fe200000001ff */
[----:B------:R-:W0:Y:S01]  /*0040*/  S2R R3, SR_CTAID.X ;  /* 0x0000000000037919 */ /* 0x000e220000002500 */
[----:B------:R-:W0:Y:S01]  /*0050*/  LDCU UR4, c[0x0][0x360] ;  /* 0x00006c00ff0477ac */ /* 0x000e220008000800 */
[----:B------:R-:W2:Y:S01]  /*0060*/  LDCU.64 UR10, c[0x0][0x358] ;  /* 0x00006b00ff0a77ac */ /* 0x000ea20008000a00 */
[----:B-1----:R-:W-:Y:S01]  /*0070*/  UISETP.GE.AND UP0, UPT, UR5, 0x1, UPT ;  /* 0x000000010500788c */ /* 0x002fe2000bf06270 */
[----:B0-----:R-:W-:-:S08]  /*0080*/  IMAD R0, R3, UR4, R0 ;  /* 0x0000000403007c24 */ /* 0x001fd0000f8e0200 */
[----:B--2---:R-:W-:Y:S05]  /*0090*/  BRA.U !UP0, `(.L_x_0) ;  /* 0x0000000d08807547 */ /* 0x004fea000b800000 */
[----:B------:R-:W0:Y:S01]  /*00a0*/  LDC.64 R2, c[0x0][0x3a0] ;  /* 0x0000e800ff027b82 */ /* 0x000e220000000a00 */
[----:B------:R-:W1:Y:S01]  /*00b0*/  LDCU UR4, c[0x0][0x39c] ;  /* 0x00007380ff0477ac */ /* 0x000e620008000800 */
[----:B------:R-:W-:Y:S01]  /*00c0*/  IABS R13, R0 ;  /* 0x00000000000d7213 */ /* 0x000fe20000000000 */
[----:B0-----:R-:W-:Y:S01]  /*00d0*/  IMAD R2, R3, R2, RZ ;  /* 0x0000000203027224 */ /* 0x001fe200078e02ff */
[----:B------:R-:W-:-:S03]  /*00e0*/  IABS R12, R3 ;  /* 0x00000003000c7213 */ /* 0x000fc60000000000 */
[----:B-1----:R-:W-:Y:S01]  /*00f0*/  IMAD R7, R2, UR4, RZ ;  /* 0x0000000402077c24 */ /* 0x002fe2000f8e02ff */
[----:B------:R-:W0:Y:S04]  /*0100*/  LDCU UR4, c[0x0][0x398] ;  /* 0x00007300ff0477ac */ /* 0x000e280008000800 */
[-C--:B------:R-:W-:Y:S02]  /*0110*/  IABS R9, R7.reuse ;  /* 0x0000000700097213 */ /* 0x080fe40000000000 */
[----:B------:R-:W-:Y:S02]  /*0120*/  IABS R10, R7 ;  /* 0x00000007000a7213 */ /* 0x000fe40000000000 */
[----:B------:R-:W1:Y:S01]  /*0130*/  I2F.RP R6, R9 ;  /* 0x0000000900067306 */ /* 0x000e620000209400 */
[----:B0-----:R-:W-:-:S07]  /*0140*/  UISETP.GE.AND UP0, UPT, UR4, 0x1, UPT ;  /* 0x000000010400788c */ /* 0x001fce000bf06270 */
[----:B-1----:R-:W0:Y:S02]  /*0150*/  MUFU.RCP R6, R6 ;  /* 0x0000000600067308 */ /* 0x002e240000001000 */
[----:B0-----:R-:W-:Y:S01]  /*0160*/  IADD3 R4, PT, PT, R6, 0xffffffe, RZ ;  /* 0x0ffffffe06047810 */ /* 0x001fe20007ffe0ff */
[----:B------:R-:W-:-:S05]  /*0170*/  IMAD.MOV R6, RZ, RZ, -R10 ;  /* 0x000000ffff067224 */ /* 0x000fca00078e0a0a */
[----:B------:R0:W1:Y:S02]  /*0180*/  F2I.FTZ.U32.TRUNC.NTZ R5, R4 ;  /* 0x0000000400057305 */ /* 0x000064000021f000 */
[----:B0-----:R-:W-:Y:S02]  /*0190*/  MOV R4, RZ ;  /* 0x000000ff00047202 */ /* 0x001fe40000000f00 */
[----:B-1----:R-:W-:-:S05]  /*01a0*/  IADD3 R8, PT, PT, RZ, -R5, RZ ;  /* 0x80000005ff087210 */ /* 0x002fca0007ffe0ff */
[----:B------:R-:W-:-:S04]  /*01b0*/  IMAD R11, R8, R9, RZ ;  /* 0x00000009080b7224 */ /* 0x000fc800078e02ff */
[----:B------:R-:W-:Y:S01]  /*01c0*/  IMAD.HI.U32 R8, R5, R11, R4 ;  /* 0x0000000b05087227 */ /* 0x000fe200078e0004 */
[----:B------:R-:W-:-:S04]  /*01d0*/  IABS R5, R2 ;  /* 0x0000000200057213 */ /* 0x000fc80000000000 */
[----:B------:R-:W0:Y:S01]  /*01e0*/  I2F.RP R10, R5 ;  /* 0x00000005000a7306 */ /* 0x000e220000209400 */
[----:B------:R-:W-:-:S04]  /*01f0*/  IMAD.HI.U32 R4, R8, R13, RZ ;  /* 0x0000000d08047227 */ /* 0x000fc800078e00ff */
[----:B------:R-:W-:-:S05]  /*0200*/  IMAD R6, R4, R6, R13 ;  /* 0x0000000604067224 */ /* 0x000fca00078e020d */
[----:B------:R-:W-:Y:S01]  /*0210*/  ISETP.GT.U32.AND P2, PT, R9, R6, PT ;  /* 0x000000060900720c */ /* 0x000fe20003f44070 */
[----:B0-----:R-:W0:-:S12]  /*0220*/  MUFU.RCP R10, R10 ;  /* 0x0000000a000a7308 */ /* 0x001e180000001000 */
[-C--:B------:R-:W-:Y:S02]  /*0230*/  @!P2 IADD3 R6, PT, PT, R6, -R9.reuse, RZ ;  /* 0x800000090606a210 */ /* 0x080fe40007ffe0ff */
[----:B------:R-:W-:Y:S02]  /*0240*/  @!P2 IADD3 R4, PT, PT, R4, 0x1, RZ ;  /* 0x000000010404a810 */ /* 0x000fe40007ffe0ff */
[----:B------:R-:W-:Y:S02]  /*0250*/  ISETP.GE.U32.AND P0, PT, R6, R9, PT ;  /* 0x000000090600720c */ /* 0x000fe40003f06070 */
[----:B------:R-:W-:Y:S02]  /*0260*/  LOP3.LUT R6, R0, R7, RZ, 0x3c, !PT ;  /* 0x0000000700067212 */ /* 0x000fe400078e3cff */
[----:B------:R-:W-:Y:S02]  /*0270*/  ISETP.NE.AND P2, PT, R7, RZ, PT ;  /* 0x000000ff0700720c */ /* 0x000fe40003f45270 */
[----:B------:R-:W-:-:S02]  /*0280*/  ISETP.GE.AND P1, PT, R6, RZ, PT ;  /* 0x000000ff0600720c */ /* 0x000fc40003f26270 */
[----:B0-----:R-:W-:Y:S02]  /*0290*/  IADD3 R8, PT, PT, R10, 0xffffffe, RZ ;  /* 0x0ffffffe0a087810 */ /* 0x001fe40007ffe0ff */
[----:B------:R-:W-:Y:S02]  /*02a0*/  IABS R10, R2 ;  /* 0x00000002000a7213 */ /* 0x000fe40000000000 */
[----:B------:R0:W1:Y:S01]  /*02b0*/  F2I.FTZ.U32.TRUNC.NTZ R9, R8 ;  /* 0x0000000800097305 */ /* 0x000062000021f000 */
[----:B------:R-:W-:Y:S01]  /*02c0*/  @P0 VIADD R4, R4, 0x1 ;  /* 0x0000000104040836 */ /* 0x000fe20000000000 */
[----:B------:R-:W-:-:S05]  /*02d0*/  IADD3 R10, PT, PT, RZ, -R10, RZ ;  /* 0x8000000aff0a7210 */ /* 0x000fca0007ffe0ff */
[----:B------:R-:W-:Y:S02]  /*02e0*/  @!P1 IADD3 R4, PT, PT, -R4, RZ, RZ ;  /* 0x000000ff04049210 */ /* 0x000fe40007ffe1ff */
[----:B------:R-:W-:Y:S01]  /*02f0*/  @!P2 LOP3.LUT R4, RZ, R7, RZ, 0x33, !PT ;  /* 0x00000007ff04a212 */ /* 0x000fe200078e33ff */
[----:B0-----:R-:W-:-:S04]  /*0300*/  IMAD.MOV.U32 R8, RZ, RZ, RZ ;  /* 0x000000ffff087224 */ /* 0x001fc800078e00ff */
[----:B------:R-:W-:Y:S01]  /*0310*/  IMAD R7, R7, R4, RZ ;  /* 0x0000000407077224 */ /* 0x000fe200078e02ff */
[----:B-1----:R-:W-:-:S04]  /*0320*/  IADD3 R6, PT, PT, RZ, -R9, RZ ;  /* 0x80000009ff067210 */ /* 0x002fc80007ffe0ff */
[----:B------:R-:W-:Y:S01]  /*0330*/  IADD3 R11, PT, PT, R0, -R7, RZ ;  /* 0x80000007000b7210 */ /* 0x000fe20007ffe0ff */
[----:B------:R-:W-:-:S03]  /*0340*/  IMAD R13, R6, R5, RZ ;  /* 0x00000005060d7224 */ /* 0x000fc600078e02ff */
[----:B------:R-:W-:Y:S01]  /*0350*/  IABS R6, R11 ;  /* 0x0000000b00067213 */ /* 0x000fe20000000000 */
[----:B------:R-:W-:Y:S01]  /*0360*/  IMAD.HI.U32 R8, R9, R13, R8 ;  /* 0x0000000d09087227 */ /* 0x000fe200078e0008 */
[----:B------:R-:W-:Y:S02]  /*0370*/  LOP3.LUT R11, R11, R2, RZ, 0x3c, !PT ;  /* 0x000000020b0b7212 */ /* 0x000fe400078e3cff */
[----:B------:R-:W-:Y:S02]  /*0380*/  MOV R9, R6 ;  /* 0x0000000600097202 */ /* 0x000fe40000000f00 */
[----:B------:R-:W-:Y:S02]  /*0390*/  MOV R6, R12 ;  /* 0x0000000c00067202 */ /* 0x000fe40000000f00 */
[----:B------:R-:W-:Y:S01]  /*03a0*/  ISETP.GE.AND P1, PT, R11, RZ, PT ;  /* 0x000000ff0b00720c */ /* 0x000fe20003f26270 */
[----:B------:R-:W-:Y:S01]  /*03b0*/  IMAD.HI.U32 R8, R8, R9, RZ ;  /* 0x0000000908087227 */ /* 0x000fe200078e00ff */
[----:B------:R-:W0:Y:S03]  /*03c0*/  I2F.RP R12, R6 ;  /* 0x00000006000c7306 */ /* 0x000e260000209400 */
[----:B------:R-:W-:-:S05]  /*03d0*/  IMAD R10, R8, R10, R9 ;  /* 0x0000000a080a7224 */ /* 0x000fca00078e0209 */
[----:B------:R-:W-:Y:S01]  /*03e0*/  ISETP.GT.U32.AND P2, PT, R5, R10, PT ;  /* 0x0000000a0500720c */ /* 0x000fe20003f44070 */
[----:B0-----:R-:W0:-:S12]  /*03f0*/  MUFU.RCP R12, R12 ;  /* 0x0000000c000c7308 */ /* 0x001e180000001000 */
[----:B------:R-:W-:Y:S01]  /*0400*/  @!P2 IMAD.IADD R10, R10, 0x1, -R5 ;  /* 0x000000010a0aa824 */ /* 0x000fe200078e0a05 */
[----:B------:R-:W-:Y:S02]  /*0410*/  @!P2 IADD3 R8, PT, PT, R8, 0x1, RZ ;  /* 0x000000010808a810 */ /* 0x000fe40007ffe0ff */
[----:B------:R-:W-:Y:S02]  /*0420*/  ISETP.NE.AND P2, PT, R2, RZ, PT ;  /* 0x000000ff0200720c */ /* 0x000fe40003f45270 */
[----:B------:R-:W-:Y:S02]  /*0430*/  ISETP.GE.U32.AND P0, PT, R10, R5, PT ;  /* 0x000000050a00720c */ /* 0x000fe40003f06070 */
[----:B0-----:R-:W-:-:S06]  /*0440*/  IADD3 R9, PT, PT, R12, 0xffffffe, RZ ;  /* 0x0ffffffe0c097810 */ /* 0x001fcc0007ffe0ff */
[----:B------:R-:W0:Y:S05]  /*0450*/  F2I.FTZ.U32.TRUNC.NTZ R9, R9 ;  /* 0x0000000900097305 */ /* 0x000e2a000021f000 */
[----:B------:R-:W-:-:S05]  /*0460*/  @P0 IADD3 R8, PT, PT, R8, 0x1, RZ ;  /* 0x0000000108080810 */ /* 0x000fca0007ffe0ff */
[----:B------:R-:W-:Y:S01]  /*0470*/  IMAD.MOV.U32 R10, RZ, RZ, R8 ;  /* 0x000000ffff0a7224 */ /* 0x000fe200078e0008 */
[----:B------:R-:W-:-:S04]  /*0480*/  MOV R8, RZ ;  /* 0x000000ff00087202 */ /* 0x000fc80000000f00 */
[----:B------:R-:W-:Y:S02]  /*0490*/  @!P1 IADD3 R10, PT, PT, -R10, RZ, RZ ;  /* 0x000000ff0a0a9210 */ /* 0x000fe40007ffe1ff */
[----:B------:R-:W-:Y:S02]  /*04a0*/  @!P2 LOP3.LUT R10, RZ, R2, RZ, 0x33, !PT ;  /* 0x00000002ff0aa212 */ /* 0x000fe400078e33ff */
[----:B0-----:R-:W-:-:S03]  /*04b0*/  IADD3 R5, PT, PT, RZ, -R9, RZ ;  /* 0x80000009ff057210 */ /* 0x001fc60007ffe0ff */
[----:B------:R-:W-:Y:S02]  /*04c0*/  IMAD R11, R2, R10, R7 ;  /* 0x0000000a020b7224 */ /* 0x000fe400078e0207 */
[----:B------:R-:W-:-:S03]  /*04d0*/  IMAD R5, R5, R6, RZ ;  /* 0x0000000605057224 */ /* 0x000fc600078e02ff */
[----:B------:R-:W-:Y:S01]  /*04e0*/  IADD3 R2, PT, PT, R0, -R11, RZ ;  /* 0x8000000b00027210 */ /* 0x000fe20007ffe0ff */
[----:B------:R-:W-:-:S03]  /*04f0*/  IMAD.HI.U32 R8, R9, R5, R8 ;  /* 0x0000000509087227 */ /* 0x000fc600078e0008 */
[----:B------:R-:W-:Y:S02]  /*0500*/  IABS R7, R2 ;  /* 0x0000000200077213 */ /* 0x000fe40000000000 */
[----:B------:R-:W-:-:S03]  /*0510*/  LOP3.LUT R2, R2, R3, RZ, 0x3c, !PT ;  /* 0x0000000302027212 */ /* 0x000fc600078e3cff */
[----:B------:R-:W-:Y:S01]  /*0520*/  IMAD.MOV.U32 R5, RZ, RZ, R7 ;  /* 0x000000ffff057224 */ /* 0x000fe200078e0007 */
[----:B------:R-:W-:-:S03]  /*0530*/  ISETP.GE.AND P1, PT, R2, RZ, PT ;  /* 0x000000ff0200720c */ /* 0x000fc60003f26270 */
[----:B------:R-:W-:-:S05]  /*0540*/  IMAD.HI.U32 R8, R8, R5, RZ ;  /* 0x0000000508087227 */ /* 0x000fca00078e00ff */
[----:B------:R-:W-:-:S05]  /*0550*/  IADD3 R7, PT, PT, -R8, RZ, RZ ;  /* 0x000000ff08077210 */ /* 0x000fca0007ffe1ff */
[----:B------:R-:W-:-:S05]  /*0560*/  IMAD R5, R6, R7, R5 ;  /* 0x0000000706057224 */ /* 0x000fca00078e0205 */
[----:B------:R-:W-:-:S13]  /*0570*/  ISETP.GT.U32.AND P2, PT, R6, R5, PT ;  /* 0x000000050600720c */ /* 0x000fda0003f44070 */
[-C--:B------:R-:W-:Y:S02]  /*0580*/  @!P2 IADD3 R5, PT, PT, R5, -R6.reuse, RZ ;  /* 0x800000060505a210 */ /* 0x080fe40007ffe0ff */
[----:B------:R-:W-:Y:S02]  /*0590*/  @!P2 IADD3 R8, PT, PT, R8, 0x1, RZ ;  /* 0x000000010808a810 */ /* 0x000fe40007ffe0ff */
[----:B------:R-:W-:Y:S02]  /*05a0*/  ISETP.GE.U32.AND P0, PT, R5, R6, PT ;  /* 0x000000060500720c */ /* 0x000fe40003f06070 */
[----:B------:R-:W-:-:S11]  /*05b0*/  ISETP.NE.AND P2, PT, R3, RZ, PT ;  /* 0x000000ff0300720c */ /* 0x000fd60003f45270 */
[----:B------:R-:W-:-:S05]  /*05c0*/  @P0 IADD3 R8, PT, PT, R8, 0x1, RZ ;  /* 0x0000000108080810 */ /* 0x000fca0007ffe0ff */
[----:B------:R-:W-:Y:S01]  /*05d0*/  @!P1 IMAD.MOV R8, RZ, RZ, -R8 ;  /* 0x000000ffff089224 */ /* 0x000fe200078e0a08 */
[----:B------:R-:W-:Y:S01]  /*05e0*/  @!P2 LOP3.LUT R8, RZ, R3, RZ, 0x33, !PT ;  /* 0x00000003ff08a212 */ /* 0x000fe200078e33ff */
[----:B------:R-:W-:Y:S06]  /*05f0*/  BRA.U !UP0, `(.L_x_0) ;  /* 0x0000000908287547 */ /* 0x000fec000b800000 */
[----:B------:R-:W0:Y:S01]  /*0600*/  LDCU.64 UR6, c[0x0][0x390] ;  /* 0x00007200ff0677ac */ /* 0x000e220008000a00 */
[----:B------:R-:W-:Y:S01]  /*0610*/  IMAD R5, R10, UR4, RZ ;  /* 0x000000040a057c24 */ /* 0x000fe2000f8e02ff */
[----:B------:R-:W-:Y:S01]  /*0620*/  MOV R14, RZ ;  /* 0x000000ff000e7202 */ /* 0x000fe20000000f00 */
[----:B------:R-:W-:Y:S01]  /*0630*/  IMAD R7, R8, R3, R11 ;  /* 0x0000000308077224 */ /* 0x000fe200078e020b */
[----:B------:R-:W1:Y:S01]  /*0640*/  LDCU UR5, c[0x0][0x3a8] ;  /* 0x00007500ff0577ac */ /* 0x000e620008000800 */
[----:B------:R-:W-:Y:S02]  /*0650*/  ULOP3.LUT UR8, UR4, 0x7, URZ, 0xc0, !UPT ;  /* 0x0000000704087892 */ /* 0x000fe4000f8ec0ff */
[----:B0-----:R-:W-:Y:S01]  /*0660*/  UIADD3 UR6, UP0, UPT, UR6, 0x10, URZ ;  /* 0x0000001006067890 */ /* 0x001fe2000ff1e0ff */
[----:B-1----:R-:W-:Y:S01]  /*0670*/  IMAD R3, R4, UR5, R5 ;  /* 0x0000000504037c24 */ /* 0x002fe2000f8e0205 */
[----:B------:R-:W-:Y:S01]  /*0680*/  IADD3 R5, PT, PT, R0, -R7, RZ ;  /* 0x8000000700057210 */ /* 0x000fe20007ffe0ff */
[----:B------:R-:W-:Y:S01]  /*0690*/  IMAD R4, R8, UR4, RZ ;  /* 0x0000000408047c24 */ /* 0x000fe2000f8e02ff */
[----:B------:R-:W-:Y:S01]  /*06a0*/  UIADD3.X UR7, UPT, UPT, URZ, UR7, URZ, UP0, !UPT ;  /* 0x00000007ff077290 */ /* 0x000fe200087fe4ff */
[----:B------:R-:W-:-:S11]  /*06b0*/  UMOV UR4, URZ ;  /* 0x000000ff00047c82 */ /* 0x000fd60008000000 */
.L_x_6:
[----:B------:R-:W0:Y:S01]  /*06c0*/  LDC R6, c[0x0][0x3b0] ;  /* 0x0000ec00ff067b82 */ /* 0x000e220000000800 */
[----:B------:R-:W-:Y:S01]  /*06d0*/  UMOV UR5, URZ ;  /* 0x000000ff00057c82 */ /* 0x000fe20008000000 */
[----:B0-----:R-:W-:-:S07]  /*06e0*/  IMAD R6, R5, R6, UR4 ;  /* 0x0000000405067e24 */ /* 0x001fce000f8e0206 */
.L_x_5:
[----:B------:R-:W0:Y:S01]  /*06f0*/  LDC R7, c[0x0][0x398] ;  /* 0x0000e600ff077b82 */ /* 0x000e220000000800 */
[----:B------:R-:W1:Y:S01]  /*0700*/  LDCU UR9, c[0x0][0x3ac] ;  /* 0x00007580ff0977ac */ /* 0x000e620008000800 */
[----:B------:R-:W-:Y:S01]  /*0710*/  IADD3 R9, PT, PT, R3, UR5, RZ ;  /* 0x0000000503097c10 */ /* 0x000fe2000fffe0ff */
[----:B------:R-:W-:-:S04]  /*0720*/  HFMA2 R10, -RZ, RZ, 0, 0 ;  /* 0x00000000ff0a7431 */ /* 0x000fc800000001ff */
[----:B-1----:R-:W-:Y:S01]  /*0730*/  IMAD R8, R9, UR9, R4 ;  /* 0x0000000909087c24 */ /* 0x002fe2000f8e0204 */
[----:B0-----:R-:W-:Y:S01]  /*0740*/  ISETP.GE.U32.AND P1, PT, R7, 0x8, PT ;  /* 0x000000080700780c */ /* 0x001fe20003f26070 */
[----:B------:R-:W-:Y:S01]  /*0750*/  IMAD R2, R6, R7, UR5 ;  /* 0x0000000506027e24 */ /* 0x000fe2000f8e0207 */
[----:B------:R-:W-:-:S03]  /*0760*/  UIADD3 UR5, UPT, UPT, UR5, 0x1, URZ ;  /* 0x0000000105057890 */ /* 0x000fc6000fffe0ff */
[----:B------:R-:W-:-:S03]  /*0770*/  IMAD R9, R2, R7, RZ ;  /* 0x0000000702097224 */ /* 0x000fc600078e02ff */
[----:B------:R-:W-:-:S05]  /*0780*/  ISETP.NE.AND P0, PT, R7, UR5, PT ;  /* 0x0000000507007c0c */ /* 0x000fca000bf05270 */
[----:B------:R-:W-:Y:S08]  /*0790*/  @!P1 BRA `(.L_x_1) ;  /* 0x0000000000b89947 */ /* 0x000ff00003800000 */
[----:B------:R-:W0:Y:S01]  /*07a0*/  LDC R11, c[0x0][0x3b0] ;  /* 0x0000ec00ff0b7b82 */ /* 0x000e220000000800 */
[----:B------:R-:W-:Y:S01]  /*07b0*/  LOP3.LUT R10, R7, 0x7ffffff8, RZ, 0xc0, !PT ;  /* 0x7ffffff8070a7812 */ /* 0x000fe200078ec0ff */
[----:B------:R-:W-:-:S03]  /*07c0*/  IMAD.MOV.U32 R2, RZ, RZ, R9 ;  /* 0x000000ffff027224 */ /* 0x000fc600078e0009 */
[----:B------:R-:W-:Y:S01]  /*07d0*/  IADD3 R23, PT, PT, -R10, RZ, RZ ;  /* 0x000000ff0a177210 */ /* 0x000fe20007ffe1ff */
[----:B0-----:R-:W-:-:S07]  /*07e0*/  IMAD R22, R8, R11, UR4 ;  /* 0x0000000408167e24 */ /* 0x001fce000f8e020b */
.L_x_2:
[----:B------:R-:W0:Y:S01]  /*07f0*/  LDC.64 R16, c[0x0][0x388] ;  /* 0x0000e200ff107b82 */ /* 0x000e220000000a00 */
[----:B------:R-:W-:Y:S02]  /*0800*/  MOV R12, UR6 ;  /* 0x00000006000c7c02 */ /* 0x000fe40008000f00 */
[----:B------:R-:W-:-:S03]  /*0810*/  MOV R13, UR7 ;  /* 0x00000007000d7c02 */ /* 0x000fc60008000f00 */
[----:B------:R-:W-:-:S05]  /*0820*/  IMAD.WIDE R12, R2, 0x4, R12 ;  /* 0x00000004020c7825 */ /* 0x000fca00078e020c */
[----:B------:R-:W2:Y:S04]  /*0830*/  LDG.E R28, desc[UR10][R12.64+-0x10] ;  /* 0xfffff00a0c1c7981 */ /* 0x000ea8000c1e1900 */
[----:B------:R-:W3:Y:S04]  /*0840*/  LDG.E R29, desc[UR10][R12.64+-0xc] ;  /* 0xfffff40a0c1d7981 */ /* 0x000ee8000c1e1900 */
[----:B------:R-:W4:Y:S01]  /*0850*/  LDG.E R26, desc[UR10][R12.64+-0x8] ;  /* 0xfffff80a0c1a7981 */ /* 0x000f22000c1e1900 */
[----:B0-----:R-:W-:-:S05]  /*0860*/  IMAD.WIDE R16, R22, 0x4, R16 ;  /* 0x0000000416107825 */ /* 0x001fca00078e0210 */
[----:B------:R-:W2:Y:S01]  /*0870*/  LDG.E R15, desc[UR10][R16.64] ;  /* 0x0000000a100f7981 */ /* 0x000ea2000c1e1900 */
[----:B------:R-:W-:-:S05]  /*0880*/  IMAD.WIDE.U32 R24, R11, 0x4, R16 ;  /* 0x000000040b187825 */ /* 0x000fca00078e0010 */
[----:B------:R-:W3:Y:S01]  /*0890*/  LDG.E R16, desc[UR10][R24.64] ;  /* 0x0000000a18107981 */ /* 0x000ee2000c1e1900 */
[----:B------:R-:W-:-:S05]  /*08a0*/  IMAD.WIDE.U32 R20, R11, 0x4, R24 ;  /* 0x000000040b147825 */ /* 0x000fca00078e0018 */
[----:B------:R-:W4:Y:S01]  /*08b0*/  LDG.E R27, desc[UR10][R20.64] ;  /* 0x0000000a141b7981 */ /* 0x000f22000c1e1900 */
[----:B------:R-:W-:-:S03]  /*08c0*/  IMAD.WIDE.U32 R18, R11, 0x4, R20 ;  /* 0x000000040b127825 */ /* 0x000fc600078e0014 */
[----:B------:R-:W5:Y:S01]  /*08d0*/  LDG.E R25, desc[UR10][R12.64] ;  /* 0x0000000a0c197981 */ /* 0x000f62000c1e1900 */
[----:B--2---:R-:W-:Y:S01]  /*08e0*/  FFMA R17, R15, R28, R14 ;  /* 0x0000001c0f117223 */ /* 0x004fe2000000000e */
[C---:B------:R-:W-:Y:S02]  /*08f0*/  IMAD.WIDE.U32 R14, R11.reuse, 0x4, R18 ;  /* 0x000000040b0e7825 */ /* 0x040fe400078e0012 */
[----:B------:R3:W2:Y:S02]  /*0900*/  LDG.E R28, desc[UR10][R18.64] ;  /* 0x0000000a121c7981 */ /* 0x0006a4000c1e1900 */
[----:B---3--:R-:W-:Y:S01]  /*0910*/  FFMA R18, R16, R29, R17 ;  /* 0x0000001d10127223 */ /* 0x008fe20000000011 */
[C---:B------:R-:W-:Y:S01]  /*0920*/  IMAD.WIDE.U32 R16, R11.reuse, 0x4, R14 ;  /* 0x000000040b107825 */ /* 0x040fe200078e000e */
[----:B------:R-:W2:Y:S04]  /*0930*/  LDG.E R29, desc[UR10][R12.64+-0x4] ;  /* 0xfffffc0a0c1d7981 */ /* 0x000ea8000c1e1900 */
[----:B------:R-:W5:Y:S01]  /*0940*/  LDG.E R14, desc[UR10][R14.64] ;  /* 0x0000000a0e0e7981 */ /* 0x000f62000c1e1900 */
[----:B------:R-:W-:-:S04]  /*0950*/  IMAD.WIDE.U32 R20, R11, 0x4, R16 ;  /* 0x000000040b147825 */ /* 0x000fc800078e0010 */
[----:B----4-:R-:W-:Y:S01]  /*0960*/  FFMA R27, R27, R26, R18 ;  /* 0x0000001a1b1b7223 */ /* 0x010fe20000000012 */
[----:B------:R-:W3:Y:S04]  /*0970*/  LDG.E R16, desc[UR10][R16.64] ;  /* 0x0000000a10107981 */ /* 0x000ee8000c1e1900 */
[----:B------:R-:W3:Y:S01]  /*0980*/  LDG.E R26, desc[UR10][R12.64+0x4] ;  /* 0x0000040a0c1a7981 */ /* 0x000ee2000c1e1900 */
[----:B------:R-:W-:-:S03]  /*0990*/  IMAD.WIDE.U32 R18, R11, 0x4, R20 ;  /* 0x000000040b127825 */ /* 0x000fc600078e0014 */
[----:B------:R-:W4:Y:S04]  /*09a0*/  LDG.E R24, desc[UR10][R20.64] ;  /* 0x0000000a14187981 */ /* 0x000f28000c1e1900 */
[----:B------:R-:W4:Y:S04]  /*09b0*/  LDG.E R15, desc[UR10][R12.64+0x8] ;  /* 0x0000080a0c0f7981 */ /* 0x000f28000c1e1900 */
[----:B------:R-:W4:Y:S04]  /*09c0*/  LDG.E R17, desc[UR10][R12.64+0xc] ;  /* 0x00000c0a0c117981 */ /* 0x000f28000c1e1900 */
[----:B------:R-:W4:Y:S01]  /*09d0*/  LDG.E R19, desc[UR10][R18.64] ;  /* 0x0000000a12137981 */ /* 0x000f22000c1e1900 */
[----:B------:R-:W-:-:S04]  /*09e0*/  IADD3 R23, PT, PT, R23, 0x8, RZ ;  /* 0x0000000817177810 */ /* 0x000fc80007ffe0ff */
[----:B------:R-:W-:Y:S01]  /*09f0*/  ISETP.NE.AND P1, PT, R23, RZ, PT ;  /* 0x000000ff1700720c */ /* 0x000fe20003f25270 */
[----:B------:R-:W-:Y:S01]  /*0a00*/  IMAD R22, R11, 0x8, R22 ;  /* 0x000000080b167824 */ /* 0x000fe200078e0216 */
[----:B------:R-:W-:Y:S01]  /*0a10*/  IADD3 R2, PT, PT, R2, 0x8, RZ ;  /* 0x0000000802027810 */ /* 0x000fe20007ffe0ff */
[----:B--2---:R-:W-:-:S04]  /*0a20*/  FFMA R27, R28, R29, R27 ;  /* 0x0000001d1c1b7223 */ /* 0x004fc8000000001b */
[----:B-----5:R-:W-:-:S04]  /*0a30*/  FFMA R25, R14, R25, R27 ;  /* 0x000000190e197223 */ /* 0x020fc8000000001b */
[----:B---3--:R-:W-:-:S04]  /*0a40*/  FFMA R25, R16, R26, R25 ;  /* 0x0000001a10197223 */ /* 0x008fc80000000019 */
[----:B----4-:R-:W-:-:S04]  /*0a50*/  FFMA R24, R24, R15, R25 ;  /* 0x0000000f18187223 */ /* 0x010fc80000000019 */
[----:B------:R-:W-:Y:S01]  /*0a60*/  FFMA R14, R19, R17, R24 ;  /* 0x00000011130e7223 */ /* 0x000fe20000000018 */
[----:B------:R-:W-:Y:S06]  /*0a70*/  @P1 BRA `(.L_x_2) ;  /* 0xfffffffc005c1947 */ /* 0x000fec000383ffff */
.L_x_1:
[----:B------:R-:W-:-:S09]  /*0a80*/  UISETP.NE.AND UP0, UPT, UR8, URZ, UPT ;  /* 0x000000ff0800728c */ /* 0x000fd2000bf05270 */
[----:B------:R-:W-:Y:S05]  /*0a90*/  BRA.U !UP0, `(.L_x_3) ;  /* 0x0000000108ec7547 */ /* 0x000fea000b800000 */
[----:B------:R-:W-:Y:S01]  /*0aa0*/  UIADD3 UR9, UPT, UPT, UR8, -0x1, URZ ;  /* 0xffffffff08097890 */ /* 0x000fe2000fffe0ff */
[----:B------:R-:W-:-:S03]  /*0ab0*/  LOP3.LUT P1, R15, R7, 0x3, RZ, 0xc0, !PT ;  /* 0x00000003070f7812 */ /* 0x000fc6000782c0ff */
[----:B------:R-:W-:-:S09]  /*0ac0*/  UISETP.GE.U32.AND UP0, UPT, UR9, 0x3, UPT ;  /* 0x000000030900788c */ /* 0x000fd2000bf06070 */
[----:B------:R-:W-:Y:S05]  /*0ad0*/  BRA.U !UP0, `(.L_x_4) ;  /* 0x0000000108607547 */ /* 0x000fea000b800000 */
[----:B------:R-:W0:Y:S01]  /*0ae0*/  LDC R23, c[0x0][0x3b0] ;  /* 0x0000ec00ff177b82 */ /* 0x000e220000000800 */
[-C--:B------:R-:W-:Y:S02]  /*0af0*/  IADD3 R2, PT, PT, R8, R10.reuse, RZ ;  /* 0x0000000a08027210 */ /* 0x080fe40007ffe0ff */
[----:B------:R-:W-:-:S05]  /*0b00*/  IADD3 R19, PT, PT, R9, R10, RZ ;  /* 0x0000000a09137210 */ /* 0x000fca0007ffe0ff */
[----:B------:R-:W1:Y:S08]  /*0b10*/  LDC.64 R16, c[0x0][0x388] ;  /* 0x0000e200ff107b82 */ /* 0x000e700000000a00 */
[----:B------:R-:W2:Y:S01]  /*0b20*/  LDC.64 R12, c[0x0][0x390] ;  /* 0x0000e400ff0c7b82 */ /* 0x000ea20000000a00 */
[----:B0-----:R-:W-:-:S04]  /*0b30*/  IMAD R11, R2, R23, UR4 ;  /* 0x00000004020b7e24 */ /* 0x001fc8000f8e0217 */
[----:B-1----:R-:W-:-:S04]  /*0b40*/  IMAD.WIDE R16, R11, 0x4, R16 ;  /* 0x000000040b107825 */ /* 0x002fc800078e0210 */
[----:B--2---:R-:W-:-:S04]  /*0b50*/  IMAD.WIDE R12, R19, 0x4, R12 ;  /* 0x00000004130c7825 */ /* 0x004fc800078e020c */
[C---:B------:R-:W-:Y:S01]  /*0b60*/  IMAD.WIDE.U32 R18, R23.reuse, 0x4, R16 ;  /* 0x0000000417127825 */ /* 0x040fe200078e0010 */
[----:B------:R-:W2:Y:S04]  /*0b70*/  LDG.E R11, desc[UR10][R12.64] ;  /* 0x0000000a0c0b7981 */ /* 0x000ea8000c1e1900 */
[----:B------:R-:W2:Y:S01]  /*0b80*/  LDG.E R17, desc[UR10][R16.64] ;  /* 0x0000000a10117981 */ /* 0x000ea2000c1e1900 */
[----:B------:R-:W-:-:S03]  /*0b90*/  IMAD.WIDE.U32 R20, R23, 0x4, R18 ;  /* 0x0000000417147825 */ /* 0x000fc600078e0012 */
[----:B------:R-:W3:Y:S04]  /*0ba0*/  LDG.E R18, desc[UR10][R18.64] ;  /* 0x0000000a12127981 */ /* 0x000ee8000c1e1900 */
[----:B------:R-:W3:Y:S01]  /*0bb0*/  LDG.E R2, desc[UR10][R12.64+0x4] ;  /* 0x0000040a0c027981 */ /* 0x000ee2000c1e1900 */
[----:B------:R-:W-:-:S03]  /*0bc0*/  IMAD.WIDE.U32 R22, R23, 0x4, R20 ;  /* 0x0000000417167825 */ /* 0x000fc600078e0014 */
[----:B------:R-:W4:Y:S04]  /*0bd0*/  LDG.E R21, desc[UR10][R20.64] ;  /* 0x0000000a14157981 */ /* 0x000f28000c1e1900 */
[----:B------:R-:W4:Y:S04]  /*0be0*/  LDG.E R24, desc[UR10][R12.64+0x8] ;  /* 0x0000080a0c187981 */ /* 0x000f28000c1e1900 */
[----:B------:R-:W5:Y:S04]  /*0bf0*/  LDG.E R23, desc[UR10][R22.64] ;  /* 0x0000000a16177981 */ /* 0x000f68000c1e1900 */
[----:B------:R-:W5:Y:S01]  /*0c00*/  LDG.E R25, desc[UR10][R12.64+0xc] ;  /* 0x00000c0a0c197981 */ /* 0x000f62000c1e1900 */
[----:B------:R-:W-:Y:S01]  /*0c10*/  IADD3 R10, PT, PT, R10, 0x4, RZ ;  /* 0x000000040a0a7810 */ /* 0x000fe20007ffe0ff */
[----:B--2---:R-:W-:-:S04]  /*0c20*/  FFMA R11, R17, R11, R14 ;  /* 0x0000000b110b7223 */ /* 0x004fc8000000000e */
[----:B---3--:R-:W-:-:S04]  /*0c30*/  FFMA R2, R18, R2, R11 ;  /* 0x0000000212027223 */ /* 0x008fc8000000000b */
[----:B----4-:R-:W-:-:S04]  /*0c40*/  FFMA R2, R21, R24, R2 ;  /* 0x0000001815027223 */ /* 0x010fc80000000002 */
[----:B-----5:R-:W-:-:S07]  /*0c50*/  FFMA R14, R23, R25, R2 ;  /* 0x00000019170e7223 */ /* 0x020fce0000000002 */
.L_x_4:
[----:B------:R-:W-:Y:S05]  /*0c60*/  @!P1 BRA `(.L_x_3) ;  /* 0x0000000000789947 */ /* 0x000fea0003800000 */
[----:B------:R-:W-:Y:S02]  /*0c70*/  ISETP.NE.AND P1, PT, R15, 0x1, PT ;  /* 0x000000010f00780c */ /* 0x000fe40003f25270 */
[----:B------:R-:W-:-:S04]  /*0c80*/  LOP3.LUT R7, R7, 0x1, RZ, 0xc0, !PT ;  /* 0x0000000107077812 */ /* 0x000fc800078ec0ff */
[----:B------:R-:W-:-:S07]  /*0c90*/  ISETP.NE.U32.AND P2, PT, R7, 0x1, PT ;  /* 0x000000010700780c */ /* 0x000fce0003f45070 */
[----:B------:R-:W0:Y:S01]  /*0ca0*/  @P1 LDC R22, c[0x0][0x3b0] ;  /* 0x0000ec00ff161b82 */ /* 0x000e220000000800 */
[----:B------:R-:W-:Y:S01]  /*0cb0*/  @P1 IMAD.IADD R7, R8, 0x1, R10 ;  /* 0x0000000108071824 */ /* 0x000fe200078e020a */
[----:B------:R-:W-:Y:S02]  /*0cc0*/  @P1 IADD3 R11, PT, PT, R9, R10, RZ ;  /* 0x0000000a090b1210 */ /* 0x000fe40007ffe0ff */
[----:B------:R-:W-:-:S04]  /*0cd0*/  @P1 IADD3 R10, PT, PT, R10, 0x2, RZ ;  /* 0x000000020a0a1810 */ /* 0x000fc80007ffe0ff */
[----:B------:R-:W1:Y:S01]  /*0ce0*/  @P1 LDC.64 R18, c[0x0][0x388] ;  /* 0x0000e200ff121b82 */ /* 0x000e620000000a00 */
[----:B------:R-:W-:-:S07]  /*0cf0*/  @!P2 IADD3 R9, PT, PT, R9, R10, RZ ;  /* 0x0000000a0909a210 */ /* 0x000fce0007ffe0ff */
[----:B------:R-:W2:Y:S08]  /*0d00*/  @P1 LDC.64 R20, c[0x0][0x390] ;  /* 0x0000e400ff141b82 */ /* 0x000eb00000000a00 */
[----:B------:R-:W3:Y:S01]  /*0d10*/  @!P2 LDC R2, c[0x0][0x3b0] ;  /* 0x0000ec00ff02ab82 */ /* 0x000ee20000000800 */
[----:B0-----:R-:W-:-:S07]  /*0d20*/  @P1 IMAD R7, R7, R22, UR4 ;  /* 0x0000000407071e24 */ /* 0x001fce000f8e0216 */
[----:B------:R-:W0:Y:S01]  /*0d30*/  @!P2 LDC.64 R12, c[0x0][0x388] ;  /* 0x0000e200ff0cab82 */ /* 0x000e220000000a00 */
[----:B-1----:R-:W-:Y:S01]  /*0d40*/  @P1 IMAD.WIDE R18, R7, 0x4, R18 ;  /* 0x0000000407121825 */ /* 0x002fe200078e0212 */
[----:B------:R-:W-:-:S03]  /*0d50*/  @!P2 IADD3 R7, PT, PT, R8, R10, RZ ;  /* 0x0000000a0807a210 */ /* 0x000fc60007ffe0ff */
[----:B------:R-:W-:-:S03]  /*0d60*/  @P1 IMAD.WIDE.U32 R22, R22, 0x4, R18 ;  /* 0x0000000416161825 */ /* 0x000fc600078e0012 */
[----:B------:R-:W1:Y:S01]  /*0d70*/  @!P2 LDC.64 R16, c[0x0][0x390] ;  /* 0x0000e400ff10ab82 */ /* 0x000e620000000a00 */
[----:B------:R-:W4:Y:S01]  /*0d80*/  @P1 LDG.E R19, desc[UR10][R18.64] ;  /* 0x0000000a12131981 */ /* 0x000f22000c1e1900 */
[----:B--2---:R-:W-:-:S03]  /*0d90*/  @P1 IMAD.WIDE R20, R11, 0x4, R20 ;  /* 0x000000040b141825 */ /* 0x004fc600078e0214 */
[----:B------:R-:W2:Y:S01]  /*0da0*/  @P1 LDG.E R23, desc[UR10][R22.64] ;  /* 0x0000000a16171981 */ /* 0x000ea2000c1e1900 */
[----:B---3--:R-:W-:-:S03]  /*0db0*/  @!P2 IMAD R7, R7, R2, UR4 ;  /* 0x000000040707ae24 */ /* 0x008fc6000f8e0202 */
[----:B------:R-:W4:Y:S01]  /*0dc0*/  @P1 LDG.E R2, desc[UR10][R20.64] ;  /* 0x0000000a14021981 */ /* 0x000f22000c1e1900 */
[----:B0-----:R-:W-:-:S03]  /*0dd0*/  @!P2 IMAD.WIDE R12, R7, 0x4, R12 ;  /* 0x00000004070ca825 */ /* 0x001fc600078e020c */
[----:B------:R-:W2:Y:S04]  /*0de0*/  @P1 LDG.E R7, desc[UR10][R20.64+0x4] ;  /* 0x0000040a14071981 */ /* 0x000ea8000c1e1900 */
[----:B------:R-:W3:Y:S01]  /*0df0*/  @!P2 LDG.E R13, desc[UR10][R12.64] ;  /* 0x0000000a0c0da981 */ /* 0x000ee2000c1e1900 */
[----:B-1----:R-:W-:-:S06]  /*0e00*/  @!P2 IMAD.WIDE R16, R9, 0x4, R16 ;  /* 0x000000040910a825 */ /* 0x002fcc00078e0210 */
[----:B------:R-:W3:Y:S01]  /*0e10*/  @!P2 LDG.E R16, desc[UR10][R16.64] ;  /* 0x0000000a1010a981 */ /* 0x000ee2000c1e1900 */
[----:B----4-:R-:W-:-:S04]  /*0e20*/  @P1 FFMA R2, R19, R2, R14 ;  /* 0x0000000213021223 */ /* 0x010fc8000000000e */
[----:B--2---:R-:W-:-:S04]  /*0e30*/  @P1 FFMA R14, R23, R7, R2 ;  /* 0x00000007170e1223 */ /* 0x004fc80000000002 */
[----:B---3--:R-:W-:-:S07]  /*0e40*/  @!P2 FFMA R14, R13, R16, R14 ;  /* 0x000000100d0ea223 */ /* 0x008fce000000000e */
.L_x_3:
[----:B------:R-:W-:Y:S05]  /*0e50*/  @P0 BRA `(.L_x_5) ;  /* 0xfffffff800240947 */ /* 0x000fea000383ffff */
[----:B------:R-:W0:Y:S01]  /*0e60*/  LDCU UR5, c[0x0][0x3b0] ;  /* 0x00007600ff0577ac */ /* 0x000e220008000800 */
[----:B------:R-:W-:-:S04]  /*0e70*/  UIADD3 UR4, UPT, UPT, UR4, 0x1, URZ ;  /* 0x0000000104047890 */ /* 0x000fc8000fffe0ff */
[----:B0-----:R-:W-:-:S09]  /*0e80*/  UISETP.NE.AND UP0, UPT, UR4, UR5, UPT ;  /* 0x000000050400728c */ /* 0x001fd2000bf05270 */
[----:B------:R-:W-:Y:S05]  /*0e90*/  BRA.U UP0, `(.L_x_6) ;  /* 0xfffffff900087547 */ /* 0x000fea000b83ffff */
.L_x_0:
[----:B------:R-:W0:Y:S02]  /*0ea0*/  LDC.64 R2, c[0x0][0x380] ;  /* 0x0000e000ff027b82 */ /* 0x000e240000000a00 */
[----:B0-----:R-:W-:-:S05]  /*0eb0*/  IMAD.WIDE R2, R0, 0x4, R2 ;  /* 0x0000000400027825 */ /* 0x001fca00078e0202 */
[----:B------:R-:W-:Y:S01]  /*0ec0*/  STG.E desc[UR10][R2.64], R14 ;  /* 0x0000000e02007986 */ /* 0x000fe2000c10190a */
[----:B------:R-:W-:Y:S05]  /*0ed0*/  EXIT ;  /* 0x000000000000794d */ /* 0x000fea0003800000 */
.L_x_7:
[----:B------:R-:W-:-:S00]  /*0ee0*/  BRA `(.L_x_7) ;  /* 0xfffffffc00fc7947 */ /* 0x000fc0000383ffff */
[----:B------:R-:W-:-:S00]  /*0ef0*/  NOP ;  /* 0x0000000000007918 */ /* 0x000fc00000000000 */
        /* <DEDUP_REMOVED lines=8> */
.L_x_22:


//--------------------- .text._Z10MaxPoolingPfS_iiiiii --------------------------
	.section	.text._Z10MaxPoolingPfS_iiiiii,"ax",@progbits
	.align	128
        .global         _Z10MaxPoolingPfS_iiiiii
        .type           _Z10MaxPoolingPfS_iiiiii,@function
        .size           _Z10MaxPoolingPfS_iiiiii,(.L_x_23 - _Z10MaxPoolingPfS_iiiiii)
        .other          _Z10MaxPoolingPfS_iiiiii,@"STO_CUDA_ENTRY STV_DEFAULT"
_Z10MaxPoolingPfS_iiiiii:
.text._Z10MaxPoolingPfS_iiiiii:
[----:B------:R-:W-:Y:S08]  /*0000*/  LDC R1, c[0x0][0x37c] ;  /* 0x0000df00ff017b82 */ /* 0x000ff00000000800 */
[----:B------:R-:W0:Y:S01]  /*0010*/  LDC R3, c[0x0][0x3a4] ;  /* 0x0000e900ff037b82 */ /* 0x000e220000000800 */
[----:B------:R-:W0:Y:S01]  /*0020*/  LDCU UR5, c[0x0][0x394] ;  /* 0x00007280ff0577ac */ /* 0x000e220008000800 */
[----:B------:R-:W1:Y:S01]  /*0030*/  S2R R0, SR_TID.X ;  /* 0x0000000000007919 */ /* 0x000e620000002100 */
[----:B------:R-:W2:Y:S01]  /*0040*/  LDCU UR8, c[0x0][0x398] ;  /* 0x00007300ff0877ac */ /* 0x000ea20008000800 */
[----:B------:R-:W1:Y:S01]  /*0050*/  S2R R9, SR_CTAID.X ;  /* 0x0000000000097919 */ /* 0x000e620000002500 */
[----:B------:R-:W1:Y:S01]  /*0060*/  LDCU UR4, c[0x0][0x360] ;  /* 0x00006c00ff0477ac */ /* 0x000e620008000800 */
[----:B------:R-:W3:Y:S01]  /*0070*/  LDCU UR9, c[0x0][0x3a0] ;  /* 0x00007400ff0977ac */ /* 0x000ee20008000800 */
[----:B------:R-:W3:Y:S01]  /*0080*/  LDCU UR10, c[0x0][0x39c] ;  /* 0x00007380ff0a77ac */ /* 0x000ee20008000800 */
[----:B------:R-:W4:Y:S01]  /*0090*/  LDCU.64 UR6, c[0x0][0x358] ;  /* 0x00006b00ff0677ac */ /* 0x000f220008000a00 */
[----:B0-----:R-:W-:-:S04]  /*00a0*/  IMAD R2, R3, UR5, RZ ;  /* 0x0000000503027c24 */ /* 0x001fc8000f8e02ff */
[----:B--2---:R-:W-:Y:S01]  /*00b0*/  IMAD R5, R2, UR8, RZ ;  /* 0x0000000802057c24 */ /* 0x004fe2000f8e02ff */
[----:B------:R-:W-:-:S04]  /*00c0*/  IABS R13, R2 ;  /* 0x00000002000d7213 */ /* 0x000fc80000000000 */
[----:B------:R-:W-:Y:S02]  /*00d0*/  IABS R11, R5 ;  /* 0x00000005000b7213 */ /* 0x000fe40000000000 */
[----:B------:R-:W-:Y:S02]  /*00e0*/  IADD3 R13, PT, PT, RZ, -R13, RZ ;  /* 0x8000000dff0d7210 */ /* 0x000fe40007ffe0ff */
[----:B------:R-:W0:Y:S01]  /*00f0*/  I2F.RP R4, R11 ;  /* 0x0000000b00047306 */ /* 0x000e220000209400 */
[----:B-1----:R-:W-:Y:S01]  /*0100*/  IMAD R0, R9, UR4, R0 ;  /* 0x0000000409007c24 */ /* 0x002fe2000f8e0200 */
[----:B------:R-:W-:-:S06]  /*0110*/  UIMAD UR4, UR5, UR8, URZ ;  /* 0x00000008050472a4 */ /* 0x000fcc000f8e02ff */
[----:B0-----:R-:W0:Y:S02]  /*0120*/  MUFU.RCP R4, R4 ;  /* 0x0000000400047308 */ /* 0x001e240000001000 */
[----:B0-----:R-:W-:Y:S01]  /*0130*/  VIADD R6, R4, 0xffffffe ;  /* 0x0ffffffe04067836 */ /* 0x001fe20000000000 */
[----:B------:R-:W-:-:S05]  /*0140*/  IABS R4, R0 ;  /* 0x0000000000047213 */ /* 0x000fca0000000000 */
[----:B------:R0:W1:Y:S02]  /*0150*/  F2I.FTZ.U32.TRUNC.NTZ R7, R6 ;  /* 0x0000000600077305 */ /* 0x000064000021f000 */
[----:B0-----:R-:W-:Y:S02]  /*0160*/  IMAD.MOV.U32 R6, RZ, RZ, RZ ;  /* 0x000000ffff067224 */ /* 0x001fe400078e00ff */
[----:B-1----:R-:W-:-:S04]  /*0170*/  IMAD.MOV R8, RZ, RZ, -R7 ;  /* 0x000000ffff087224 */ /* 0x002fc800078e0a07 */
[----:B------:R-:W-:Y:S01]  /*0180*/  IMAD R9, R8, R11, RZ ;  /* 0x0000000b08097224 */ /* 0x000fe200078e02ff */
[----:B------:R-:W-:-:S03]  /*0190*/  IABS R8, R5 ;  /* 0x0000000500087213 */ /* 0x000fc60000000000 */
[----:B------:R-:W-:Y:S01]  /*01a0*/  IMAD.HI.U32 R7, R7, R9, R6 ;  /* 0x0000000907077227 */ /* 0x000fe200078e0006 */
[----:B------:R-:W-:-:S03]  /*01b0*/  IABS R6, R2 ;  /* 0x0000000200067213 */ /* 0x000fc60000000000 */
[----:B------:R-:W-:Y:S02]  /*01c0*/  IMAD.MOV R9, RZ, RZ, -R8 ;  /* 0x000000ffff097224 */ /* 0x000fe400078e0a08 */
[----:B------:R-:W-:Y:S02]  /*01d0*/  IMAD.HI.U32 R10, R7, R4, RZ ;  /* 0x00000004070a7227 */ /* 0x000fe400078e00ff */
[----:B------:R-:W0:Y:S02]  /*01e0*/  I2F.RP R7, R6 ;  /* 0x0000000600077306 */ /* 0x000e240000209400 */
[----:B------:R-:W-:-:S05]  /*01f0*/  IMAD R4, R10, R9, R4 ;  /* 0x000000090a047224 */ /* 0x000fca00078e0204 */
[----:B------:R-:W-:Y:S01]  /*0200*/  ISETP.GT.U32.AND P1, PT, R11, R4, PT ;  /* 0x000000040b00720c */ /* 0x000fe20003f24070 */
[----:B0-----:R-:W0:-:S12]  /*0210*/  MUFU.RCP R7, R7 ;  /* 0x0000000700077308 */ /* 0x001e180000001000 */
[----:B------:R-:W-:Y:S02]  /*0220*/  @!P1 IMAD.IADD R4, R4, 0x1, -R11 ;  /* 0x0000000104049824 */ /* 0x000fe400078e0a0b */
[----:B------:R-:W-:Y:S01]  /*0230*/  @!P1 VIADD R10, R10, 0x1 ;  /* 0x000000010a0a9836 */ /* 0x000fe20000000000 */
[----:B------:R-:W-:Y:S02]  /*0240*/  ISETP.NE.AND P1, PT, R5, RZ, PT ;  /* 0x000000ff0500720c */ /* 0x000fe40003f25270 */
[----:B------:R-:W-:Y:S02]  /*0250*/  ISETP.GE.U32.AND P0, PT, R4, R11, PT ;  /* 0x0000000b0400720c */ /* 0x000fe40003f06070 */
[----:B------:R-:W-:-:S04]  /*0260*/  LOP3.LUT R4, R0, R5, RZ, 0x3c, !PT ;  /* 0x0000000500047212 */ /* 0x000fc800078e3cff */
[----:B------:R-:W-:Y:S02]  /*0270*/  ISETP.GE.AND P2, PT, R4, RZ, PT ;  /* 0x000000ff0400720c */ /* 0x000fe40003f46270 */
[----:B0-----:R-:W-:-:S04]  /*0280*/  IADD3 R8, PT, PT, R7, 0xffffffe, RZ ;  /* 0x0ffffffe07087810 */ /* 0x001fc80007ffe0ff */
[----:B------:R0:W1:Y:S01]  /*0290*/  F2I.FTZ.U32.TRUNC.NTZ R9, R8 ;  /* 0x0000000800097305 */ /* 0x000062000021f000 */
[----:B------:R-:W-:-:S06]  /*02a0*/  @P0 VIADD R10, R10, 0x1 ;  /* 0x000000010a0a0836 */ /* 0x000fcc0000000000 */
[----:B------:R-:W-:Y:S01]  /*02b0*/  @!P2 IMAD.MOV R10, RZ, RZ, -R10 ;  /* 0x000000ffff0aa224 */ /* 0x000fe200078e0a0a */
[----:B------:R-:W-:Y:S01]  /*02c0*/  @!P1 LOP3.LUT R10, RZ, R5, RZ, 0x33, !PT ;  /* 0x00000005ff0a9212 */ /* 0x000fe200078e33ff */
[----:B0-----:R-:W-:-:S04]  /*02d0*/  IMAD.MOV.U32 R8, RZ, RZ, RZ ;  /* 0x000000ffff087224 */ /* 0x001fc800078e00ff */
[----:B------:R-:W-:Y:S02]  /*02e0*/  IMAD R4, R10, R3, RZ ;  /* 0x000000030a047224 */ /* 0x000fe400078e02ff */
[----:B-1----:R-:W-:Y:S02]  /*02f0*/  IMAD.MOV R7, RZ, RZ, -R9 ;  /* 0x000000ffff077224 */ /* 0x002fe400078e0a09 */
[----:B------:R-:W-:Y:S01]  /*0300*/  IMAD R11, R4, UR4, RZ ;  /* 0x00000004040b7c24 */ /* 0x000fe2000f8e02ff */
[----:B---3--:R-:W-:Y:S01]  /*0310*/  UIMAD UR4, UR9, UR10, URZ ;  /* 0x0000000a090472a4 */ /* 0x008fe2000f8e02ff */
[----:B------:R-:W-:Y:S02]  /*0320*/  IMAD R7, R7, R6, RZ ;  /* 0x0000000607077224 */ /* 0x000fe400078e02ff */
[----:B------:R-:W-:Y:S02]  /*0330*/  IMAD.IADD R5, R0, 0x1, -R11 ;  /* 0x0000000100057824 */ /* 0x000fe400078e0a0b */
[----:B------:R-:W-:Y:S01]  /*0340*/  IMAD.HI.U32 R8, R9, R7, R8 ;  /* 0x0000000709087227 */ /* 0x000fe200078e0008 */
[----:B------:R-:W-:-:S02]  /*0350*/  IABS R7, R3 ;  /* 0x0000000300077213 */ /* 0x000fc40000000000 */
[----:B------:R-:W-:Y:S02]  /*0360*/  IABS R12, R5 ;  /* 0x00000005000c7213 */ /* 0x000fe40000000000 */
[----:B------:R-:W-:-:S03]  /*0370*/  LOP3.LUT R5, R5, R2, RZ, 0x3c, !PT ;  /* 0x0000000205057212 */ /* 0x000fc600078e3cff */
[----:B------:R-:W-:Y:S01]  /*0380*/  IMAD.MOV.U32 R9, RZ, RZ, R12 ;  /* 0x000000ffff097224 */ /* 0x000fe200078e000c */
[----:B------:R-:W-:Y:S01]  /*0390*/  ISETP.GE.AND P2, PT, R5, RZ, PT ;  /* 0x000000ff0500720c */ /* 0x000fe20003f46270 */
[----:B------:R-:W0:Y:S02]  /*03a0*/  I2F.RP R12, R7 ;  /* 0x00000007000c7306 */ /* 0x000e240000209400 */
[----:B------:R-:W-:-:S04]  /*03b0*/  IMAD.HI.U32 R8, R8, R9, RZ ;  /* 0x0000000908087227 */ /* 0x000fc800078e00ff */
[----:B------:R-:W-:-:S05]  /*03c0*/  IMAD R9, R8, R13, R9 ;  /* 0x0000000d08097224 */ /* 0x000fca00078e0209 */
[----:B------:R-:W-:Y:S01]  /*03d0*/  ISETP.GT.U32.AND P1, PT, R6, R9, PT ;  /* 0x000000090600720c */ /* 0x000fe20003f24070 */
[----:B0-----:R-:W0:-:S12]  /*03e0*/  MUFU.RCP R12, R12 ;  /* 0x0000000c000c7308 */ /* 0x001e180000001000 */
[----:B------:R-:W-:Y:S02]  /*03f0*/  @!P1 IMAD.IADD R9, R9, 0x1, -R6 ;  /* 0x0000000109099824 */ /* 0x000fe400078e0a06 */
[----:B------:R-:W-:Y:S01]  /*0400*/  @!P1 VIADD R8, R8, 0x1 ;  /* 0x0000000108089836 */ /* 0x000fe20000000000 */
[----:B------:R-:W-:Y:S02]  /*0410*/  ISETP.NE.AND P1, PT, R2, RZ, PT ;  /* 0x000000ff0200720c */ /* 0x000fe40003f25270 */
[----:B------:R-:W-:Y:S01]  /*0420*/  ISETP.GE.U32.AND P0, PT, R9, R6, PT ;  /* 0x000000060900720c */ /* 0x000fe20003f06070 */
[----:B0-----:R-:W-:Y:S02]  /*0430*/  VIADD R9, R12, 0xffffffe ;  /* 0x0ffffffe0c097836 */ /* 0x001fe40000000000 */
[----:B------:R-:W0:Y:S04]  /*0440*/  LDC R12, c[0x0][0x390] ;  /* 0x0000e400ff0c7b82 */ /* 0x000e280000000800 */
[----:B------:R-:W1:Y:S06]  /*0450*/  F2I.FTZ.U32.TRUNC.NTZ R9, R9 ;  /* 0x0000000900097305 */ /* 0x000e6c000021f000 */
[----:B------:R-:W-:-:S05]  /*0460*/  @P0 VIADD R8, R8, 0x1 ;  /* 0x0000000108080836 */ /* 0x000fca0000000000 */
[----:B------:R-:W-:Y:S01]  /*0470*/  MOV R5, R8 ;  /* 0x0000000800057202 */ /* 0x000fe20000000f00 */
[----:B------:R-:W-:-:S04]  /*0480*/  IMAD.MOV.U32 R8, RZ, RZ, RZ ;  /* 0x000000ffff087224 */ /* 0x000fc800078e00ff */
[----:B------:R-:W-:Y:S01]  /*0490*/  @!P2 IMAD.MOV R5, RZ, RZ, -R5 ;  /* 0x000000ffff05a224 */ /* 0x000fe200078e0a05 */
[----:B------:R-:W-:Y:S01]  /*04a0*/  @!P1 LOP3.LUT R5, RZ, R2, RZ, 0x33, !PT ;  /* 0x00000002ff059212 */ /* 0x000fe200078e33ff */
[----:B-1----:R-:W-:-:S04]  /*04b0*/  IMAD.MOV R6, RZ, RZ, -R9 ;  /* 0x000000ffff067224 */ /* 0x002fc800078e0a09 */
[----:B------:R-:W-:Y:S02]  /*04c0*/  IMAD R13, R2, R5, R11 ;  /* 0x00000005020d7224 */ /* 0x000fe400078e020b */
[----:B------:R-:W-:Y:S02]  /*04d0*/  IMAD R11, R6, R7, RZ ;  /* 0x00000007060b7224 */ /* 0x000fe400078e02ff */
[----:B------:R-:W-:Y:S02]  /*04e0*/  IMAD.IADD R2, R0, 0x1, -R13 ;  /* 0x0000000100027824 */ /* 0x000fe400078e0a0d */
[----:B------:R-:W-:-:S03]  /*04f0*/  IMAD.HI.U32 R8, R9, R11, R8 ;  /* 0x0000000b09087227 */ /* 0x000fc600078e0008 */
[----:B------:R-:W-:Y:S02]  /*0500*/  IABS R6, R2 ;  /* 0x0000000200067213 */ /* 0x000fe40000000000 */
[----:B------:R-:W-:-:S03]  /*0510*/  LOP3.LUT R2, R2, R3, RZ, 0x3c, !PT ;  /* 0x0000000302027212 */ /* 0x000fc600078e3cff */
[----:B------:R-:W-:Y:S01]  /*0520*/  IMAD.HI.U32 R8, R8, R6, RZ ;  /* 0x0000000608087227 */ /* 0x000fe200078e00ff */
[----:B------:R-:W-:-:S03]  /*0530*/  ISETP.GE.AND P2, PT, R2, RZ, PT ;  /* 0x000000ff0200720c */ /* 0x000fc60003f46270 */
[----:B------:R-:W-:-:S04]  /*0540*/  IMAD.MOV R9, RZ, RZ, -R8 ;  /* 0x000000ffff097224 */ /* 0x000fc800078e0a08 */
[----:B------:R-:W-:-:S05]  /*0550*/  IMAD R6, R7, R9, R6 ;  /* 0x0000000907067224 */ /* 0x000fca00078e0206 */
[----:B------:R-:W-:-:S13]  /*0560*/  ISETP.GT.U32.AND P1, PT, R7, R6, PT ;  /* 0x000000060700720c */ /* 0x000fda0003f24070 */
[-C--:B------:R-:W-:Y:S01]  /*0570*/  @!P1 IADD3 R6, PT, PT, R6, -R7.reuse, RZ ;  /* 0x8000000706069210 */ /* 0x080fe20007ffe0ff */
[----:B------:R-:W-:Y:S01]  /*0580*/  @!P1 VIADD R8, R8, 0x1 ;  /* 0x0000000108089836 */ /* 0x000fe20000000000 */
[----:B------:R-:W-:Y:S02]  /*0590*/  ISETP.NE.AND P1, PT, R3, RZ, PT ;  /* 0x000000ff0300720c */ /* 0x000fe40003f25270 */
[----:B------:R-:W-:Y:S02]  /*05a0*/  ISETP.GE.U32.AND P0, PT, R6, R7, PT ;  /* 0x000000070600720c */ /* 0x000fe40003f06070 */
[----:B------:R-:W1:Y:S11]  /*05b0*/  LDC.64 R6, c[0x0][0x388] ;  /* 0x0000e200ff067b82 */ /* 0x000e760000000a00 */
[----:B------:R-:W-:-:S04]  /*05c0*/  @P0 VIADD R8, R8, 0x1 ;  /* 0x0000000108080836 */ /* 0x000fc80000000000 */
[----:B------:R-:W-:-:S04]  /*05d0*/  IMAD.MOV.U32 R14, RZ, RZ, R8 ;  /* 0x000000ffff0e7224 */ /* 0x000fc800078e0008 */
[----:B------:R-:W-:Y:S01]  /*05e0*/  @!P2 IMAD.MOV R14, RZ, RZ, -R14 ;  /* 0x000000ffff0ea224 */ /* 0x000fe200078e0a0e */
[----:B------:R-:W-:-:S05]  /*05f0*/  @!P1 LOP3.LUT R14, RZ, R3, RZ, 0x33, !PT ;  /* 0x00000003ff0e9212 */ /* 0x000fca00078e33ff */
[----:B------:R-:W-:Y:S02]  /*0600*/  IMAD R9, R14, R3, R13 ;  /* 0x000000030e097224 */ /* 0x000fe400078e020d */
[----:B------:R-:W-:Y:S02]  /*0610*/  IMAD R8, R5, UR9, R14 ;  /* 0x0000000905087c24 */ /* 0x000fe4000f8e020e */
[----:B------:R-:W-:Y:S01]  /*0620*/  IMAD.IADD R9, R0, 0x1, -R9 ;  /* 0x0000000100097824 */ /* 0x000fe200078e0a09 */
[----:B0-----:R-:W-:-:S03]  /*0630*/  ISETP.GE.AND P0, PT, R12, 0x1, PT ;  /* 0x000000010c00780c */ /* 0x001fc60003f06270 */
[----:B------:R-:W-:Y:S02]  /*0640*/  IMAD R2, R4, UR4, R9 ;  /* 0x0000000404027c24 */ /* 0x000fe4000f8e0209 */
[----:B------:R-:W-:-:S04]  /*0650*/  IMAD R4, R8, R12, RZ ;  /* 0x0000000c08047224 */ /* 0x000fc800078e02ff */
[----:B------:R-:W-:-:S04]  /*0660*/  IMAD R3, R4, R3, R2 ;  /* 0x0000000304037224 */ /* 0x000fc800078e0202 */
[----:B-1----:R-:W-:-:S05]  /*0670*/  IMAD.WIDE R6, R3, 0x4, R6 ;  /* 0x0000000403067825 */ /* 0x002fca00078e0206 */
[----:B----4-:R0:W5:Y:S01]  /*0680*/  LDG.E R29, desc[UR6][R6.64] ;  /* 0x00000006061d7981 */ /* 0x010162000c1e1900 */
[----:B------:R-:W-:Y:S05]  /*0690*/  @!P0 BRA `(.L_x_8) ;  /* 0x0000000800e88947 */ /* 0x000fea0003800000 */
[----:B------:R-:W-:Y:S01]  /*06a0*/  LOP3.LUT R3, R12, 0xf, RZ, 0xc0, !PT ;  /* 0x0000000f0c037812 */ /* 0x000fe200078ec0ff */
[----:B0-----:R-:W-:Y:S01]  /*06b0*/  IMAD R6, R10, UR8, R5 ;  /* 0x000000080a067c24 */ /* 0x001fe2000f8e0205 */
[----:B------:R-:W-:Y:S01]  /*06c0*/  LOP3.LUT R4, R12, 0x7, RZ, 0xc0, !PT ;  /* 0x000000070c047812 */ /* 0x000fe200078ec0ff */
[-C--:B------:R-:W-:Y:S01]  /*06d0*/  IMAD R5, R5, R12.reuse, RZ ;  /* 0x0000000c05057224 */ /* 0x080fe200078e02ff */
[----:B------:R-:W-:Y:S01]  /*06e0*/  IADD3 R7, PT, PT, R3, -0x1, RZ ;  /* 0xffffffff03077810 */ /* 0x000fe20007ffe0ff */
[----:B------:R-:W-:Y:S01]  /*06f0*/  IMAD R11, R6, UR5, R14 ;  /* 0x00000005060b7c24 */ /* 0x000fe2000f8e020e */
[----:B------:R-:W-:Y:S01]  /*0700*/  UMOV UR4, URZ ;  /* 0x000000ff00047c82 */ /* 0x000fe20008000000 */
[----:B------:R-:W-:Y:S01]  /*0710*/  VIADD R8, R4, 0xffffffff ;  /* 0xffffffff04087836 */ /* 0x000fe20000000000 */
[----:B------:R-:W-:Y:S01]  /*0720*/  ISETP.GE.U32.AND P1, PT, R7, 0x7, PT ;  /* 0x000000070700780c */ /* 0x000fe20003f26070 */
[----:B------:R-:W-:Y:S01]  /*0730*/  IMAD R6, R14, R12, RZ ;  /* 0x0000000c0e067224 */ /* 0x000fe200078e02ff */
[----:B------:R-:W-:Y:S01]  /*0740*/  LOP3.LUT R7, R12, 0x7ffffff0, RZ, 0xc0, !PT ;  /* 0x7ffffff00c077812 */ /* 0x000fe200078ec0ff */
[----:B------:R-:W-:Y:S01]  /*0750*/  IMAD R9, R10, UR10, R5 ;  /* 0x0000000a0a097c24 */ /* 0x000fe2000f8e0205 */
[----:B------:R-:W-:Y:S01]  /*0760*/  ISETP.GE.U32.AND P0, PT, R8, 0x3, PT ;  /* 0x000000030800780c */ /* 0x000fe20003f06070 */
[----:B------:R-:W-:Y:S01]  /*0770*/  IMAD.IADD R11, R6, 0x1, -R11 ;  /* 0x00000001060b7824 */ /* 0x000fe200078e0a0b */
[----:B------:R-:W-:Y:S01]  /*0780*/  LOP3.LUT R8, R12, 0x3, RZ, 0xc0, !PT ;  /* 0x000000030c087812 */ /* 0x000fe200078ec0ff */
[----:B------:R-:W-:-:S10]  /*0790*/  IMAD.MOV R10, RZ, RZ, -R7 ;  /* 0x000000ffff0a7224 */ /* 0x000fd400078e0a07 */
.L_x_14:
[----:B------:R-:W0:Y:S01]  /*07a0*/  LDCU UR5, c[0x0][0x390] ;  /* 0x00007200ff0577ac */ /* 0x000e220008000800 */
[----:B------:R-:W-:Y:S02]  /*07b0*/  VIADD R15, R5, UR4 ;  /* 0x00000004050f7c36 */ /* 0x000fe40008000000 */
[----:B------:R-:W-:Y:S01]  /*07c0*/  IMAD.MOV.U32 R13, RZ, RZ, RZ ;  /* 0x000000ffff0d7224 */ /* 0x000fe200078e00ff */
[----:B------:R-:W1:Y:S01]  /*07d0*/  LDCU UR8, c[0x0][0x3a0] ;  /* 0x00007400ff0877ac */ /* 0x000e620008000800 */
[----:B0-----:R-:W-:Y:S01]  /*07e0*/  UISETP.GE.U32.AND UP0, UPT, UR5, 0x10, UPT ;  /* 0x000000100500788c */ /* 0x001fe2000bf06070 */
[----:B-1----:R-:W-:-:S08]  /*07f0*/  IMAD R12, R15, UR8, R6 ;  /* 0x000000080f0c7c24 */ /* 0x002fd0000f8e0206 */
[----:B------:R-:W-:Y:S05]  /*0800*/  BRA.U !UP0, `(.L_x_9) ;  /* 0x00000005082c7547 */ /* 0x000fea000b800000 */
[----:B------:R-:W0:Y:S01]  /*0810*/  LDC R13, c[0x0][0x3a4] ;  /* 0x0000e900ff0d7b82 */ /* 0x000e220000000800 */
[----:B------:R-:W-:Y:S01]  /*0820*/  IADD3 R14, PT, PT, R9, UR4, RZ ;  /* 0x00000004090e7c10 */ /* 0x000fe2000fffe0ff */
[----:B------:R-:W-:-:S04]  /*0830*/  IMAD.MOV.U32 R21, RZ, RZ, R10 ;  /* 0x000000ffff157224 */ /* 0x000fc800078e000a */
[----:B------:R-:W-:-:S04]  /*0840*/  IMAD R14, R14, UR8, R11 ;  /* 0x000000080e0e7c24 */ /* 0x000fc8000f8e020b */
[----:B0-----:R-:W-:-:S07]  /*0850*/  IMAD R22, R14, R13, R0 ;  /* 0x0000000d0e167224 */ /* 0x001fce00078e0200 */
.L_x_10:
[----:B------:R-:W0:Y:S02]  /*0860*/  LDC.64 R14, c[0x0][0x388] ;  /* 0x0000e200ff0e7b82 */ /* 0x000e240000000a00 */
[----:B0-----:R-:W-:-:S05]  /*0870*/  IMAD.WIDE R14, R22, 0x4, R14 ;  /* 0x00000004160e7825 */ /* 0x001fca00078e020e */
[----:B------:R0:W2:Y:S02]  /*0880*/  LDG.E R28, desc[UR6][R14.64] ;  /* 0x000000060e1c7981 */ /* 0x0000a4000c1e1900 */
[----:B0-----:R-:W-:-:S05]  /*0890*/  IMAD.WIDE R14, R13, 0x4, R14 ;  /* 0x000000040d0e7825 */ /* 0x001fca00078e020e */
[----:B------:R-:W3:Y:S01]  /*08a0*/  LDG.E R27, desc[UR6][R14.64] ;  /* 0x000000060e1b7981 */ /* 0x000ee2000c1e1900 */
[----:B------:R-:W-:-:S05]  /*08b0*/  IMAD.WIDE R18, R13, 0x4, R14 ;  /* 0x000000040d127825 */ /* 0x000fca00078e020e */
[----:B------:R0:W4:Y:S02]  /*08c0*/  LDG.E R26, desc[UR6][R18.64] ;  /* 0x00000006121a7981 */ /* 0x000124000c1e1900 */
[----:B0-----:R-:W-:-:S05]  /*08d0*/  IMAD.WIDE R18, R13, 0x4, R18 ;  /* 0x000000040d127825 */ /* 0x001fca00078e0212 */
[----:B------:R0:W4:Y:S02]  /*08e0*/  LDG.E R25, desc[UR6][R18.64] ;  /* 0x0000000612197981 */ /* 0x000124000c1e1900 */
[----:B0-----:R-:W-:-:S05]  /*08f0*/  IMAD.WIDE R18, R13, 0x4, R18 ;  /* 0x000000040d127825 */ /* 0x001fca00078e0212 */
[----:B------:R-:W4:Y:S01]  /*0900*/  LDG.E R24, desc[UR6][R18.64] ;  /* 0x0000000612187981 */ /* 0x000f22000c1e1900 */
[----:B------:R-:W-:-:S05]  /*0910*/  IMAD.WIDE R16, R13, 0x4, R18 ;  /* 0x000000040d107825 */ /* 0x000fca00078e0212 */
[----:B------:R0:W4:Y:S01]  /*0920*/  LDG.E R23, desc[UR6][R16.64] ;  /* 0x0000000610177981 */ /* 0x000122000c1e1900 */
[----:B------:R-:W-:-:S05]  /*0930*/  IMAD.WIDE R14, R13, 0x4, R16 ;  /* 0x000000040d0e7825 */ /* 0x000fca00078e0210 */
[----:B------:R-:W4:Y:S01]  /*0940*/  LDG.E R20, desc[UR6][R14.64] ;  /* 0x000000060e147981 */ /* 0x000f22000c1e1900 */
[----:B0-----:R-:W-:-:S05]  /*0950*/  IMAD.WIDE R16, R13, 0x4, R14 ;  /* 0x000000040d107825 */ /* 0x001fca00078e020e */
[----:B------:R0:W4:Y:S01]  /*0960*/  LDG.E R14, desc[UR6][R16.64] ;  /* 0x00000006100e7981 */ /* 0x000122000c1e1900 */
[----:B------:R-:W-:-:S05]  /*0970*/  IMAD.WIDE R18, R13, 0x4, R16 ;  /* 0x000000040d127825 */ /* 0x000fca00078e0210 */
[----:B------:R1:W4:Y:S01]  /*0980*/  LDG.E R15, desc[UR6][R18.64] ;  /* 0x00000006120f7981 */ /* 0x000322000c1e1900 */
[----:B--2--5:R-:W-:-:S04]  /*0990*/  FSETP.GT.AND P2, PT, R29, R28, PT ;  /* 0x0000001c1d00720b */ /* 0x024fc80003f44000 */
[----:B0-----:R-:W-:Y:S01]  /*09a0*/  FSEL R16, R29, R28, P2 ;  /* 0x0000001c1d107208 */ /* 0x001fe20001000000 */
[----:B------:R-:W-:-:S03]  /*09b0*/  IMAD.WIDE R28, R13, 0x4, R18 ;  /* 0x000000040d1c7825 */ /* 0x000fc600078e0212 */
[----:B---3--:R-:W-:-:S04]  /*09c0*/  FSETP.GT.AND P2, PT, R16, R27, PT ;  /* 0x0000001b1000720b */ /* 0x008fc80003f44000 */
[----:B------:R-:W-:Y:S02]  /*09d0*/  FSEL R17, R16, R27, P2 ;  /* 0x0000001b10117208 */ /* 0x000fe40001000000 */
[----:B------:R0:W2:Y:S02]  /*09e0*/  LDG.E R27, desc[UR6][R28.64] ;  /* 0x000000061c1b7981 */ /* 0x0000a4000c1e1900 */
[----:B----4-:R-:W-:-:S04]  /*09f0*/  FSETP.GT.AND P2, PT, R17, R26, PT ;  /* 0x0000001a1100720b */ /* 0x010fc80003f44000 */
[----:B-1----:R-:W-:Y:S01]  /*0a00*/  FSEL R18, R17, R26, P2 ;  /* 0x0000001a11127208 */ /* 0x002fe20001000000 */
[----:B0-----:R-:W-:-:S05]  /*0a10*/  IMAD.WIDE R28, R13, 0x4, R28 ;  /* 0x000000040d1c7825 */ /* 0x001fca00078e021c */
[----:B------:R-:W3:Y:S01]  /*0a20*/  LDG.E R26, desc[UR6][R28.64] ;  /* 0x000000061c1a7981 */ /* 0x000ee2000c1e1900 */
[----:B------:R-:W-:Y:S01]  /*0a30*/  FSETP.GT.AND P2, PT, R18, R25, PT ;  /* 0x000000191200720b */ /* 0x000fe20003f44000 */
[----:B------:R-:W-:-:S03]  /*0a40*/  IMAD.WIDE R16, R13, 0x4, R28 ;  /* 0x000000040d107825 */ /* 0x000fc600078e021c */
[----:B------:R-:W-:Y:S02]  /*0a50*/  FSEL R25, R18, R25, P2 ;  /* 0x0000001912197208 */ /* 0x000fe40001000000 */
[----:B------:R0:W4:Y:S01]  /*0a60*/  LDG.E R28, desc[UR6][R16.64] ;  /* 0x00000006101c7981 */ /* 0x000122000c1e1900 */
[----:B------:R-:W-:Y:S01]  /*0a70*/  IMAD.WIDE R18, R13, 0x4, R16 ;  /* 0x000000040d127825 */ /* 0x000fe200078e0210 */
[----:B------:R-:W-:-:S04]  /*0a80*/  FSETP.GT.AND P2, PT, R25, R24, PT ;  /* 0x000000181900720b */ /* 0x000fc80003f44000 */
[----:B0-----:R-:W-:Y:S01]  /*0a90*/  FSEL R17, R25, R24, P2 ;  /* 0x0000001819117208 */ /* 0x001fe20001000000 */
[----:B------:R-:W4:Y:S01]  /*0aa0*/  LDG.E R16, desc[UR6][R18.64] ;  /* 0x0000000612107981 */ /* 0x000f22000c1e1900 */
[----:B------:R-:W-:Y:S02]  /*0ab0*/  IMAD.WIDE R24, R13, 0x4, R18 ;  /* 0x000000040d187825 */ /* 0x000fe400078e0212 */
[----:B------:R-:W-:-:S04]  /*0ac0*/  FSETP.GT.AND P2, PT, R17, R23, PT ;  /* 0x000000171100720b */ /* 0x000fc80003f44000 */
[----:B------:R-:W-:Y:S02]  /*0ad0*/  FSEL R29, R17, R23, P2 ;  /* 0x00000017111d7208 */ /* 0x000fe40001000000 */
[----:B------:R0:W4:Y:S02]  /*0ae0*/  LDG.E R23, desc[UR6][R24.64] ;  /* 0x0000000618177981 */ /* 0x000124000c1e1900 */
[----:B------:R-:W-:Y:S01]  /*0af0*/  FSETP.GT.AND P2, PT, R29, R20, PT ;  /* 0x000000141d00720b */ /* 0x000fe20003f44000 */
[----:B0-----:R-:W-:-:S05]  /*0b00*/  IMAD.WIDE R24, R13, 0x4, R24 ;  /* 0x000000040d187825 */ /* 0x001fca00078e0218 */
[----:B------:R-:W4:Y:S01]  /*0b10*/  LDG.E R17, desc[UR6][R24.64] ;  /* 0x0000000618117981 */ /* 0x000f22000c1e1900 */
[----:B------:R-:W-:Y:S01]  /*0b20*/  IMAD.WIDE R18, R13, 0x4, R24 ;  /* 0x000000040d127825 */ /* 0x000fe200078e0218 */
[----:B------:R-:W-:-:S04]  /*0b30*/  FSEL R20, R29, R20, P2 ;  /* 0x000000141d147208 */ /* 0x000fc80001000000 */
[----:B------:R-:W4:Y:S01]  /*0b40*/  LDG.E R29, desc[UR6][R18.64] ;  /* 0x00000006121d7981 */ /* 0x000f22000c1e1900 */
[----:B------:R-:W-:-:S04]  /*0b50*/  FSETP.GT.AND P2, PT, R20, R14, PT ;  /* 0x0000000e1400720b */ /* 0x000fc80003f44000 */
[----:B------:R-:W-:-:S04]  /*0b60*/  FSEL R14, R20, R14, P2 ;  /* 0x0000000e140e7208 */ /* 0x000fc80001000000 */
[----:B------:R-:W-:-:S04]  /*0b70*/  FSETP.GT.AND P2, PT, R14, R15, PT ;  /* 0x0000000f0e00720b */ /* 0x000fc80003f44000 */
[----:B------:R-:W-:Y:S01]  /*0b80*/  FSEL R14, R14, R15, P2 ;  /* 0x0000000f0e0e7208 */ /* 0x000fe20001000000 */
[----:B------:R-:W-:-:S05]  /*0b90*/  VIADD R21, R21, 0x10 ;  /* 0x0000001015157836 */ /* 0x000fca0000000000 */
[----:B------:R-:W-:Y:S01]  /*0ba0*/  ISETP.NE.AND P3, PT, R21, RZ, PT ;  /* 0x000000ff1500720c */ /* 0x000fe20003f65270 */
[----:B------:R-:W-:Y:S01]  /*0bb0*/  IMAD R22, R13, 0x10, R22 ;  /* 0x000000100d167824 */ /* 0x000fe200078e0216 */
[----:B--2---:R-:W-:-:S04]  /*0bc0*/  FSETP.GT.AND P2, PT, R14, R27, PT ;  /* 0x0000001b0e00720b */ /* 0x004fc80003f44000 */
[----:B------:R-:W-:-:S04]  /*0bd0*/  FSEL R27, R14, R27, P2 ;  /* 0x0000001b0e1b7208 */ /* 0x000fc80001000000 */
[----:B---3--:R-:W-:-:S04]  /*0be0*/  FSETP.GT.AND P2, PT, R27, R26, PT ;  /* 0x0000001a1b00720b */ /* 0x008fc80003f44000 */
[----:B------:R-:W-:-:S04]  /*0bf0*/  FSEL R27, R27, R26, P2 ;  /* 0x0000001a1b1b7208 */ /* 0x000fc80001000000 */
[----:B----4-:R-:W-:-:S04]  /*0c00*/  FSETP.GT.AND P2, PT, R27, R28, PT ;  /* 0x0000001c1b00720b */ /* 0x010fc80003f44000 */
[----:B------:R-:W-:-:S04]  /*0c10*/  FSEL R27, R27, R28, P2 ;  /* 0x0000001c1b1b7208 */ /* 0x000fc80001000000 */
[----:B------:R-:W-:-:S04]  /*0c20*/  FSETP.GT.AND P2, PT, R27, R16, PT ;  /* 0x000000101b00720b */ /* 0x000fc80003f44000 */
[----:B------:R-:W-:-:S04]  /*0c30*/  FSEL R16, R27, R16, P2 ;  /* 0x000000101b107208 */ /* 0x000fc80001000000 */
[----:B------:R-:W-:-:S04]  /*0c40*/  FSETP.GT.AND P2, PT, R16, R23, PT ;  /* 0x000000171000720b */ /* 0x000fc80003f44000 */
[----:B------:R-:W-:-:S04]  /*0c50*/  FSEL R16, R16, R23, P2 ;  /* 0x0000001710107208 */ /* 0x000fc80001000000 */
[----:B------:R-:W-:-:S04]  /*0c60*/  FSETP.GT.AND P2, PT, R16, R17, PT ;  /* 0x000000111000720b */ /* 0x000fc80003f44000 */
[----:B------:R-:W-:-:S04]  /*0c70*/  FSEL R16, R16, R17, P2 ;  /* 0x0000001110107208 */ /* 0x000fc80001000000 */
[----:B------:R-:W-:-:S04]  /*0c80*/  FSETP.GT.AND P2, PT, R16, R29, PT ;  /* 0x0000001d1000720b */ /* 0x000fc80003f44000 */
[----:B------:R-:W-:Y:S01]  /*0c90*/  FSEL R29, R16, R29, P2 ;  /* 0x0000001d101d7208 */ /* 0x000fe20001000000 */
[----:B------:R-:W-:Y:S08]  /*0ca0*/  @P3 BRA `(.L_x_10) ;  /* 0xfffffff800ec3947 */ /* 0x000ff0000383ffff */
[----:B------:R-:W-:-:S07]  /*0cb0*/  IMAD.MOV.U32 R13, RZ, RZ, R7 ;  /* 0x000000ffff0d7224 */ /* 0x000fce00078e0007 */
.L_x_9:
[----:B------:R-:W-:-:S13]  /*0cc0*/  ISETP.NE.AND P2, PT, R3, RZ, PT ;  /* 0x000000ff0300720c */ /* 0x000fda0003f45270 */
[----:B------:R-:W-:Y:S05]  /*0cd0*/  @!P2 BRA `(.L_x_11) ;  /* 0x00000004004ca947 */ /* 0x000fea0003800000 */
[----:B------:R-:W-:Y:S01]  /*0ce0*/  ISETP.NE.AND P2, PT, R4, RZ, PT ;  /* 0x000000ff0400720c */ /* 0x000fe20003f45270 */
[----:B------:R-:W-:-:S12]  /*0cf0*/  @!P1 BRA `(.L_x_12) ;  /* 0x0000000000949947 */ /* 0x000fd80003800000 */
[----:B------:R-:W0:Y:S01]  /*0d00*/  LDC R25, c[0x0][0x3a4] ;  /* 0x0000e900ff197b82 */ /* 0x000e220000000800 */
[----:B------:R-:W-:-:S07]  /*0d10*/  IMAD.IADD R14, R12, 0x1, R13 ;  /* 0x000000010c0e7824 */ /* 0x000fce00078e020d */
[----:B------:R-:W1:Y:S01]  /*0d20*/  LDC.64 R22, c[0x0][0x388] ;  /* 0x0000e200ff167b82 */ /* 0x000e620000000a00 */
[----:B0-----:R-:W-:-:S04]  /*0d30*/  IMAD R15, R14, R25, R2 ;  /* 0x000000190e0f7224 */ /* 0x001fc800078e0202 */
[----:B-1----:R-:W-:-:S05]  /*0d40*/  IMAD.WIDE R22, R15, 0x4, R22 ;  /* 0x000000040f167825 */ /* 0x002fca00078e0216 */
[----:B------:R-:W2:Y:S01]  /*0d50*/  LDG.E R26, desc[UR6][R22.64] ;  /* 0x00000006161a7981 */ /* 0x000ea2000c1e1900 */
[----:B------:R-:W-:-:S05]  /*0d60*/  IMAD.WIDE R14, R25, 0x4, R22 ;  /* 0x00000004190e7825 */ /* 0x000fca00078e0216 */
[----:B------:R0:W3:Y:S02]  /*0d70*/  LDG.E R27, desc[UR6][R14.64] ;  /* 0x000000060e1b7981 */ /* 0x0000e4000c1e1900 */
[----:B0-----:R-:W-:-:S05]  /*0d80*/  IMAD.WIDE R14, R25, 0x4, R14 ;  /* 0x00000004190e7825 */ /* 0x001fca00078e020e */
[----:B------:R-:W4:Y:S01]  /*0d90*/  LDG.E R28, desc[UR6][R14.64] ;  /* 0x000000060e1c7981 */ /* 0x000f22000c1e1900 */
[----:B------:R-:W-:-:S04]  /*0da0*/  IMAD.WIDE R16, R25, 0x4, R14 ;  /* 0x0000000419107825 */ /* 0x000fc800078e020e */
[C---:B------:R-:W-:Y:S01]  /*0db0*/  IMAD.WIDE R18, R25.reuse, 0x4, R16 ;  /* 0x0000000419127825 */ /* 0x040fe200078e0210 */
[----:B------:R-:W4:Y:S03]  /*0dc0*/  LDG.E R14, desc[UR6][R16.64] ;  /* 0x00000006100e7981 */ /* 0x000f26000c1e1900 */
[C---:B------:R-:W-:Y:S01]  /*0dd0*/  IMAD.WIDE R20, R25.reuse, 0x4, R18 ;  /* 0x0000000419147825 */ /* 0x040fe200078e0212 */
[----:B------:R-:W4:Y:S03]  /*0de0*/  LDG.E R16, desc[UR6][R18.64] ;  /* 0x0000000612107981 */ /* 0x000f26000c1e1900 */
[C---:B------:R-:W-:Y:S01]  /*0df0*/  IMAD.WIDE R22, R25.reuse, 0x4, R20 ;  /* 0x0000000419167825 */ /* 0x040fe200078e0214 */
[----:B------:R-:W4:Y:S03]  /*0e00*/  LDG.E R17, desc[UR6][R20.64] ;  /* 0x0000000614117981 */ /* 0x000f26000c1e1900 */
[----:B------:R-:W-:Y:S01]  /*0e10*/  IMAD.WIDE R24, R25, 0x4, R22 ;  /* 0x0000000419187825 */ /* 0x000fe200078e0216 */
[----:B------:R-:W4:Y:S05]  /*0e20*/  LDG.E R18, desc[UR6][R22.64] ;  /* 0x0000000616127981 */ /* 0x000f2a000c1e1900 */
[----:B------:R-:W4:Y:S01]  /*0e30*/  LDG.E R24, desc[UR6][R24.64] ;  /* 0x0000000618187981 */ /* 0x000f22000c1e1900 */
[----:B------:R-:W-:-:S02]  /*0e40*/  IADD3 R13, PT, PT, R13, 0x8, RZ ;  /* 0x000000080d0d7810 */ /* 0x000fc40007ffe0ff */
[----:B--2--5:R-:W-:-:S04]  /*0e50*/  FSETP.GT.AND P3, PT, R29, R26, PT ;  /* 0x0000001a1d00720b */ /* 0x024fc80003f64000 */
        /* <DEDUP_REMOVED lines=14> */
[----:B------:R-:W-:-:S09]  /*0f40*/  FSEL R29, R17, R24, P3 ;  /* 0x00000018111d7208 */ /* 0x000fd20001800000 */
.L_x_12:
        /* <DEDUP_REMOVED lines=10> */
[----:B------:R-:W3:Y:S01]  /*0ff0*/  LDG.E R25, desc[UR6][R18.64] ;  /* 0x0000000612197981 */ /* 0x000ee2000c1e1900 */
[----:B------:R-:W-:-:S05]  /*1000*/  IMAD.WIDE R16, R23, 0x4, R18 ;  /* 0x0000000417107825 */ /* 0x000fca00078e0212 */
[----:B------:R-:W4:Y:S01]  /*1010*/  LDG.E R27, desc[UR6][R16.64] ;  /* 0x00000006101b7981 */ /* 0x000f22000c1e1900 */
[----:B------:R-:W-:-:S06]  /*1020*/  IMAD.WIDE R14, R23, 0x4, R16 ;  /* 0x00000004170e7825 */ /* 0x000fcc00078e0210 */
[----:B------:R-:W4:Y:S01]  /*1030*/  LDG.E R15, desc[UR6][R14.64] ;  /* 0x000000060e0f7981 */ /* 0x000f22000c1e1900 */
[----:B------:R-:W-:Y:S01]  /*1040*/  VIADD R13, R13, 0x4 ;  /* 0x000000040d0d7836 */ /* 0x000fe20000000000 */
[----:B--2--5:R-:W-:-:S04]  /*1050*/  FSETP.GT.AND P3, PT, R29, R22, PT ;  /* 0x000000161d00720b */ /* 0x024fc80003f64000 */
[----:B------:R-:W-:-:S04]  /*1060*/  FSEL R22, R29, R22, P3 ;  /* 0x000000161d167208 */ /* 0x000fc80001800000 */
[----:B---3--:R-:W-:-:S04]  /*1070*/  FSETP.GT.AND P3, PT, R22, R25, PT ;  /* 0x000000191600720b */ /* 0x008fc80003f64000 */
[----:B------:R-:W-:-:S04]  /*1080*/  FSEL R22, R22, R25, P3 ;  /* 0x0000001916167208 */ /* 0x000fc80001800000 */
[----:B----4-:R-:W-:-:S04]  /*1090*/  FSETP.GT.AND P3, PT, R22, R27, PT ;  /* 0x0000001b1600720b */ /* 0x010fc80003f64000 */
[----:B------:R-:W-:-:S04]  /*10a0*/  FSEL R22, R22, R27, P3 ;  /* 0x0000001b16167208 */ /* 0x000fc80001800000 */
[----:B------:R-:W-:-:S04]  /*10b0*/  FSETP.GT.AND P3, PT, R22, R15, PT ;  /* 0x0000000f1600720b */ /* 0x000fc80003f64000 */
[----:B------:R-:W-:-:S09]  /*10c0*/  FSEL R29, R22, R15, P3 ;  /* 0x0000000f161d7208 */ /* 0x000fd20001800000 */
.L_x_13:
[----:B------:R-:W-:Y:S05]  /*10d0*/  @!P2 BRA `(.L_x_11) ;  /* 0x00000000004ca947 */ /* 0x000fea0003800000 */
[----:B------:R-:W0:Y:S01]  /*10e0*/  LDC R17, c[0x0][0x3a4] ;  /* 0x0000e900ff117b82 */ /* 0x000e220000000800 */
[----:B------:R-:W-:-:S07]  /*10f0*/  IMAD.IADD R13, R12, 0x1, R13 ;  /* 0x000000010c0d7824 */ /* 0x000fce00078e020d */
[----:B------:R-:W1:Y:S01]  /*1100*/  LDC.64 R14, c[0x0][0x388] ;  /* 0x0000e200ff0e7b82 */ /* 0x000e620000000a00 */
[----:B0-----:R-:W-:-:S04]  /*1110*/  IMAD R13, R13, R17, R2 ;  /* 0x000000110d0d7224 */ /* 0x001fc800078e0202 */
[----:B-1----:R-:W-:-:S05]  /*1120*/  IMAD.WIDE R14, R13, 0x4, R14 ;  /* 0x000000040d0e7825 */ /* 0x002fca00078e020e */
[----:B------:R-:W2:Y:S01]  /*1130*/  LDG.E R12, desc[UR6][R14.64] ;  /* 0x000000060e0c7981 */ /* 0x000ea2000c1e1900 */
[----:B------:R-:W-:Y:S02]  /*1140*/  ISETP.NE.AND P3, PT, R8, 0x1, PT ;  /* 0x000000010800780c */ /* 0x000fe40003f65270 */
[----:B--2--5:R-:W-:-:S04]  /*1150*/  FSETP.GT.AND P2, PT, R29, R12, PT ;  /* 0x0000000c1d00720b */ /* 0x024fc80003f44000 */
[----:B------:R-:W-:-:S07]  /*1160*/  FSEL R29, R29, R12, P2 ;  /* 0x0000000c1d1d7208 */ /* 0x000fce0001000000 */
[----:B------:R-:W-:Y:S05]  /*1170*/  @!P3 BRA `(.L_x_11) ;  /* 0x000000000024b947 */ /* 0x000fea0003800000 */
[----:B------:R-:W-:Y:S01]  /*1180*/  ISETP.NE.AND P2, PT, R8, 0x2, PT ;  /* 0x000000020800780c */ /* 0x000fe20003f45270 */
[----:B------:R-:W-:-:S05]  /*1190*/  IMAD.WIDE R14, R17, 0x4, R14 ;  /* 0x00000004110e7825 */ /* 0x000fca00078e020e */
[----:B------:R-:W2:Y:S07]  /*11a0*/  LDG.E R16, desc[UR6][R14.64] ;  /* 0x000000060e107981 */ /* 0x000eae000c1e1900 */
[----:B------:R-:W-:-:S06]  /*11b0*/  @P2 IMAD.WIDE R12, R17, 0x4, R14 ;  /* 0x00000004110c2825 */ /* 0x000fcc00078e020e */
[----:B------:R-:W3:Y:S01]  /*11c0*/  @P2 LDG.E R12, desc[UR6][R12.64] ;  /* 0x000000060c0c2981 */ /* 0x000ee2000c1e1900 */
[----:B--2---:R-:W-:-:S04]  /*11d0*/  FSETP.GT.AND P3, PT, R29, R16, PT ;  /* 0x000000101d00720b */ /* 0x004fc80003f64000 */
[----:B------:R-:W-:-:S04]  /*11e0*/  FSEL R29, R29, R16, P3 ;  /* 0x000000101d1d7208 */ /* 0x000fc80001800000 */
[----:B---3--:R-:W-:-:S04]  /*11f0*/  @P2 FSETP.GT.AND P3, PT, R29, R12, PT ;  /* 0x0000000c1d00220b */ /* 0x008fc80003f64000 */
[----:B------:R-:W-:-:S09]  /*1200*/  @P2 FSEL R29, R29, R12, P3 ;  /* 0x0000000c1d1d2208 */ /* 0x000fd20001800000 */
.L_x_11:
[----:B------:R-:W-:-:S04]  /*1210*/  UIADD3 UR4, UPT, UPT, UR4, 0x1, URZ ;  /* 0x0000000104047890 */ /* 0x000fc8000fffe0ff */
[----:B------:R-:W-:-:S09]  /*1220*/  UISETP.NE.AND UP0, UPT, UR4, UR5, UPT ;  /* 0x000000050400728c */ /* 0x000fd2000bf05270 */
[----:B------:R-:W-:Y:S05]  /*1230*/  BRA.U UP0, `(.L_x_14) ;  /* 0xfffffff500587547 */ /* 0x000fea000b83ffff */
.L_x_8:
[----:B------:R-:W1:Y:S02]  /*1240*/  LDC.64 R2, c[0x0][0x380] ;  /* 0x0000e000ff027b82 */ /* 0x000e640000000a00 */
[----:B-1----:R-:W-:-:S05]  /*1250*/  IMAD.WIDE R2, R0, 0x4, R2 ;  /* 0x0000000400027825 */ /* 0x002fca00078e0202 */
[----:B-----5:R-:W-:Y:S01]  /*1260*/  STG.E desc[UR6][R2.64], R29 ;  /* 0x0000001d02007986 */ /* 0x020fe2000c101906 */
[----:B------:R-:W-:Y:S05]  /*1270*/  EXIT ;  /* 0x000000000000794d */ /* 0x000fea0003800000 */
.L_x_15:
        /* <DEDUP_REMOVED lines=16> */
.L_x_23:


//--------------------- .text._Z4ReLUPfS_i        --------------------------
	.section	.text._Z4ReLUPfS_i,"ax",@progbits
	.align	128
        .global         _Z4ReLUPfS_i
        .type           _Z4ReLUPfS_i,@function
        .size           _Z4ReLUPfS_i,(.L_x_24 - _Z4ReLUPfS_i)
        .other          _Z4ReLUPfS_i,@"STO_CUDA_ENTRY STV_DEFAULT"
_Z4ReLUPfS_i:
.text._Z4ReLUPfS_i:
[----:B------:R-:W-:Y:S01]  /*0000*/  LDC R1, c[0x0][0x37c] ;  /* 0x0000df00ff017b82 */ /* 0x000fe20000000800 */
[----:B------:R-:W0:Y:S01]  /*0010*/  S2R R7, SR_TID.X ;  /* 0x0000000000077919 */ /* 0x000e220000002100 */
[----:B------:R-:W0:Y:S01]  /*0020*/  LDCU UR4, c[0x0][0x360] ;  /* 0x00006c00ff0477ac */ /* 0x000e220008000800 */
[----:B------:R-:W0:Y:S01]  /*0030*/  S2R R0, SR_CTAID.X ;  /* 0x0000000000007919 */ /* 0x000e220000002500 */
[----:B------:R-:W1:Y:S01]  /*0040*/  LDCU UR5, c[0x0][0x390] ;  /* 0x00007200ff0577ac */ /* 0x000e620008000800 */
[----:B0-----:R-:W-:-:S05]  /*0050*/  IMAD R7, R0, UR4, R7 ;  /* 0x0000000400077c24 */ /* 0x001fca000f8e0207 */
[----:B-1----:R-:W-:-:S13]  /*0060*/  ISETP.GE.U32.AND P0, PT, R7, UR5, PT ;  /* 0x0000000507007c0c */ /* 0x002fda000bf06070 */
[----:B------:R-:W-:Y:S05]  /*0070*/  @P0 EXIT ;  /* 0x000000000000094d */ /* 0x000fea0003800000 */
[----:B------:R-:W0:Y:S01]  /*0080*/  LDC.64 R2, c[0x0][0x388] ;  /* 0x0000e200ff027b82 */ /* 0x000e220000000a00 */
[----:B------:R-:W1:Y:S01]  /*0090*/  LDCU.64 UR4, c[0x0][0x358] ;  /* 0x00006b00ff0477ac */ /* 0x000e620008000a00 */
[----:B0-----:R-:W-:-:S06]  /*00a0*/  IMAD.WIDE.U32 R2, R7, 0x4, R2 ;  /* 0x0000000407027825 */ /* 0x001fcc00078e0002 */
[----:B-1----:R-:W2:Y:S02]  /*00b0*/  LDG.E R3, desc[UR4][R2.64] ;  /* 0x0000000402037981 */ /* 0x002ea4000c1e1900 */
[----:B--2---:R-:W-:-:S13]  /*00c0*/  FSETP.GT.AND P0, PT, R3, RZ, PT ;  /* 0x000000ff0300720b */ /* 0x004fda0003f04000 */
[----:B------:R-:W0:Y:S02]  /*00d0*/  @P0 LDC.64 R4, c[0x0][0x380] ;  /* 0x0000e000ff040b82 */ /* 0x000e240000000a00 */
[----:B0-----:R-:W-:-:S05]  /*00e0*/  @P0 IMAD.WIDE.U32 R4, R7, 0x4, R4 ;  /* 0x0000000407040825 */ /* 0x001fca00078e0004 */
[----:B------:R0:W-:Y:S01]  /*00f0*/  @P0 STG.E desc[UR4][R4.64], R3 ;  /* 0x0000000304000986 */ /* 0x0001e2000c101904 */
[----:B------:R-:W-:Y:S05]  /*0100*/  @P0 EXIT ;  /* 0x000000000000094d */ /* 0x000fea0003800000 */
[----:B0-----:R-:W0:Y:S02]  /*0110*/  LDC.64 R2, c[0x0][0x380] ;  /* 0x0000e000ff027b82 */ /* 0x001e240000000a00 */
[----:B0-----:R-:W-:-:S05]  /*0120*/  IMAD.WIDE.U32 R2, R7, 0x4, R2 ;  /* 0x0000000407027825 */ /* 0x001fca00078e0002 */
[----:B------:R-:W-:Y:S01]  /*0130*/  STG.E desc[UR4][R2.64], RZ ;  /* 0x000000ff02007986 */ /* 0x000fe2000c101904 */
[----:B------:R-:W-:Y:S05]  /*0140*/  EXIT ;  /* 0x000000000000794d */ /* 0x000fea0003800000 */
.L_x_16:
        /* <DEDUP_REMOVED lines=11> */
.L_x_24:


//--------------------- .text._Z6MatMulPfS_S_iii  --------------------------
	.section	.text._Z6MatMulPfS_S_iii,"ax",@progbits
	.align	128
        .global         _Z6MatMulPfS_S_iii
        .type           _Z6MatMulPfS_S_iii,@function
        .size           _Z6MatMulPfS_S_iii,(.L_x_25 - _Z6MatMulPfS_S_iii)
        .other          _Z6MatMulPfS_S_iii,@"STO_CUDA_ENTRY STV_DEFAULT"
_Z6MatMulPfS_S_iii:
.text._Z6MatMulPfS_S_iii:
[----:B------:R-:W-:Y:S01]  /*0000*/  LDC R1, c[0x0][0x37c] ;  /* 0x0000df00ff017b82 */ /* 0x000fe20000000800 */
[----:B------:R-:W0:Y:S01]  /*0010*/  S2R R0, SR_TID.X ;  /* 0x0000000000007919 */ /* 0x000e220000002100 */
[----:B------:R-:W0:Y:S01]  /*0020*/  LDCU UR4, c[0x0][0x360] ;  /* 0x00006c00ff0477ac */ /* 0x000e220008000800 */
[----:B------:R-:W0:Y:S01]  /*0030*/  S2R R3, SR_CTAID.X ;  /* 0x0000000000037919 */ /* 0x000e220000002500 */
[----:B------:R-:W1:Y:S01]  /*0040*/  LDCU UR5, c[0x0][0x3a0] ;  /* 0x00007400ff0577ac */ /* 0x000e620008000800 */
[----:B0-----:R-:W-:-:S05]  /*0050*/  IMAD R0, R3, UR4, R0 ;  /* 0x0000000403007c24 */ /* 0x001fca000f8e0200 */
[----:B-1----:R-:W-:-:S13]  /*0060*/  ISETP.GT.U32.AND P0, PT, R0, UR5, PT ;  /* 0x0000000500007c0c */ /* 0x002fda000bf04070 */
[----:B------:R-:W-:Y:S05]  /*0070*/  @!P0 EXIT ;  /* 0x000000000000894d */ /* 0x000fea0003800000 */
[----:B------:R-:W0:Y:S01]  /*0080*/  LDC.64 R8, c[0x0][0x398] ;  /* 0x0000e600ff087b82 */ /* 0x000e220000000a00 */
[----:B------:R-:W1:Y:S01]  /*0090*/  LDCU.64 UR6, c[0x0][0x358] ;  /* 0x00006b00ff0677ac */ /* 0x000e620008000a00 */
[----:B------:R-:W-:Y:S01]  /*00a0*/  MOV R23, RZ ;  /* 0x000000ff00177202 */ /* 0x000fe20000000f00 */
[----:B0-----:R-:W0:Y:S01]  /*00b0*/  I2F.U32.RP R4, R9 ;  /* 0x0000000900047306 */ /* 0x001e220000209000 */
[----:B------:R-:W-:-:S07]  /*00c0*/  ISETP.GE.AND P0, PT, R8, 0x1, PT ;  /* 0x000000010800780c */ /* 0x000fce0003f06270 */
[----:B0-----:R-:W0:Y:S02]  /*00d0*/  MUFU.RCP R4, R4 ;  /* 0x0000000400047308 */ /* 0x001e240000001000 */
[----:B0-----:R-:W-:-:S06]  /*00e0*/  IADD3 R2, PT, PT, R4, 0xffffffe, RZ ;  /* 0x0ffffffe04027810 */ /* 0x001fcc0007ffe0ff */
[----:B------:R0:W2:Y:S02]  /*00f0*/  F2I.FTZ.U32.TRUNC.NTZ R3, R2 ;  /* 0x0000000200037305 */ /* 0x0000a4000021f000 */
[----:B0-----:R-:W-:Y:S01]  /*0100*/  HFMA2 R2, -RZ, RZ, 0, 0 ;  /* 0x00000000ff027431 */ /* 0x001fe200000001ff */
[----:B--2---:R-:W-:-:S05]  /*0110*/  IADD3 R6, PT, PT, RZ, -R3, RZ ;  /* 0x80000003ff067210 */ /* 0x004fca0007ffe0ff */
[----:B------:R-:W-:-:S04]  /*0120*/  IMAD R5, R6, R9, RZ ;  /* 0x0000000906057224 */ /* 0x000fc800078e02ff */
[----:B------:R-:W-:Y:S01]  /*0130*/  IMAD.HI.U32 R3, R3, R5, R2 ;  /* 0x0000000503037227 */ /* 0x000fe200078e0002 */
[----:B-1----:R-:W-:Y:S06]  /*0140*/  @!P0 BRA `(.L_x_17) ;  /* 0x00000008005c8947 */ /* 0x002fec0003800000 */
[----:B------:R-:W-:Y:S01]  /*0150*/  IMAD.HI.U32 R5, R3, R0, RZ ;  /* 0x0000000003057227 */ /* 0x000fe200078e00ff */
[C---:B------:R-:W-:Y:S02]  /*0160*/  ISETP.GE.U32.AND P2, PT, R8.reuse, 0x8, PT ;  /* 0x000000080800780c */ /* 0x040fe40003f46070 */
[----:B------:R-:W-:Y:S02]  /*0170*/  ISETP.NE.U32.AND P1, PT, R9, RZ, PT ;  /* 0x000000ff0900720c */ /* 0x000fe40003f25070 */
[----:B------:R-:W-:Y:S02]  /*0180*/  IADD3 R4, PT, PT, -R5, RZ, RZ ;  /* 0x000000ff05047210 */ /* 0x000fe40007ffe1ff */
[----:B------:R-:W-:Y:S02]  /*0190*/  LOP3.LUT R3, R8, 0x7, RZ, 0xc0, !PT ;  /* 0x0000000708037812 */ /* 0x000fe400078ec0ff */
[----:B------:R-:W-:Y:S01]  /*01a0*/  LOP3.LUT R2, RZ, R9, RZ, 0x33, !PT ;  /* 0x00000009ff027212 */ /* 0x000fe200078e33ff */
[----:B------:R-:W-:Y:S01]  /*01b0*/  IMAD R4, R9, R4, R0 ;  /* 0x0000000409047224 */ /* 0x000fe200078e0200 */
[----:B------:R-:W-:-:S02]  /*01c0*/  MOV R23, RZ ;  /* 0x000000ff00177202 */ /* 0x000fc40000000f00 */
[----:B------:R-:W-:Y:S02]  /*01d0*/  MOV R6, RZ ;  /* 0x000000ff00067202 */ /* 0x000fe40000000f00 */
[----:B------:R-:W-:-:S13]  /*01e0*/  ISETP.GE.U32.AND P3, PT, R4, R9, PT ;  /* 0x000000090400720c */ /* 0x000fda0003f66070 */
[-C--:B------:R-:W-:Y:S02]  /*01f0*/  @P3 IADD3 R4, PT, PT, R4, -R9.reuse, RZ ;  /* 0x8000000904043210 */ /* 0x080fe40007ffe0ff */
[----:B------:R-:W-:Y:S02]  /*0200*/  @P3 IADD3 R5, PT, PT, R5, 0x1, RZ ;  /* 0x0000000105053810 */ /* 0x000fe40007ffe0ff */
[----:B------:R-:W-:Y:S02]  /*0210*/  ISETP.GE.U32.AND P0, PT, R4, R9, PT ;  /* 0x000000090400720c */ /* 0x000fe40003f06070 */
[----:B------:R-:W-:-:S11]  /*0220*/  ISETP.NE.AND P3, PT, R3, RZ, PT ;  /* 0x000000ff0300720c */ /* 0x000fd60003f65270 */
[----:B------:R-:W-:Y:S02]  /*0230*/  @P0 IADD3 R4, PT, PT, R4, -R9, RZ ;  /* 0x8000000904040210 */ /* 0x000fe40007ffe0ff */
[----:B------:R-:W-:Y:S02]  /*0240*/  @P0 IADD3 R5, PT, PT, R5, 0x1, RZ ;  /* 0x0000000105050810 */ /* 0x000fe40007ffe0ff */
[C---:B------:R-:W-:Y:S02]  /*0250*/  SEL R4, R2.reuse, R4, !P1 ;  /* 0x0000000402047207 */ /* 0x040fe40004800000 */
[----:B------:R-:W-:Y:S01]  /*0260*/  SEL R5, R2, R5, !P1 ;  /* 0x0000000502057207 */ /* 0x000fe20004800000 */
[----:B------:R-:W-:Y:S06]  /*0270*/  @!P2 BRA `(.L_x_18) ;  /* 0x000000040008a947 */ /* 0x000fec0003800000 */
[----:B------:R-:W-:Y:S01]  /*0280*/  LOP3.LUT R6, R8, 0x7ffffff8, RZ, 0xc0, !PT ;  /* 0x7ffffff808067812 */ /* 0x000fe200078ec0ff */
[----:B------:R-:W-:Y:S01]  /*0290*/  HFMA2 R23, -RZ, RZ, 0, 0 ;  /* 0x00000000ff177431 */ /* 0x000fe200000001ff */
[----:B------:R-:W-:Y:S02]  /*02a0*/  UMOV UR4, URZ ;  /* 0x000000ff00047c82 */ /* 0x000fe40008000000 */
[----:B------:R-:W-:-:S07]  /*02b0*/  IADD3 R2, PT, PT, -R6, RZ, RZ ;  /* 0x000000ff06027210 */ /* 0x000fce0007ffe1ff */
.L_x_19:
[----:B------:R-:W0:Y:S01]  /*02c0*/  LDC.64 R10, c[0x0][0x390] ;  /* 0x0000e400ff0a7b82 */ /* 0x000e220000000a00 */
[----:B------:R-:W-:Y:S02]  /*02d0*/  IMAD R24, R9, UR4, R4 ;  /* 0x0000000409187c24 */ /* 0x000fe4000f8e0204 */
[----:B------:R-:W-:-:S05]  /*02e0*/  IMAD R13, R5, R8, UR4 ;  /* 0x00000004050d7e24 */ /* 0x000fca000f8e0208 */
[----:B------:R-:W1:Y:S01]  /*02f0*/  LDC.64 R20, c[0x0][0x388] ;  /* 0x0000e200ff147b82 */ /* 0x000e620000000a00 */
[----:B------:R-:W-:Y:S01]  /*0300*/  IADD3 R27, PT, PT, R13, 0x1, RZ ;  /* 0x000000010d1b7810 */ /* 0x000fe20007ffe0ff */
[C---:B0-----:R-:W-:Y:S01]  /*0310*/  IMAD.WIDE.U32 R16, R24.reuse, 0x4, R10 ;  /* 0x0000000418107825 */ /* 0x041fe200078e000a */
[----:B------:R-:W-:-:S05]  /*0320*/  IADD3 R24, PT, PT, R24, R9, RZ ;  /* 0x0000000918187210 */ /* 0x000fca0007ffe0ff */
[----:B------:R0:W2:Y:S01]  /*0330*/  LDG.E R16, desc[UR6][R16.64] ;  /* 0x0000000610107981 */ /* 0x0000a2000c1e1900 */
[----:B-1----:R-:W-:-:S05]  /*0340*/  IMAD.WIDE.U32 R18, R13, 0x4, R20 ;  /* 0x000000040d127825 */ /* 0x002fca00078e0014 */
[----:B------:R1:W2:Y:S01]  /*0350*/  LDG.E R12, desc[UR6][R18.64] ;  /* 0x00000006120c7981 */ /* 0x0002a2000c1e1900 */
[----:B------:R-:W-:-:S04]  /*0360*/  IMAD.WIDE.U32 R26, R27, 0x4, R20 ;  /* 0x000000041b1a7825 */ /* 0x000fc800078e0014 */
[----:B------:R-:W-:Y:S02]  /*0370*/  IMAD.WIDE.U32 R14, R24, 0x4, R10 ;  /* 0x00000004180e7825 */ /* 0x000fe400078e000a */
[----:B------:R-:W3:Y:S04]  /*0380*/  LDG.E R26, desc[UR6][R26.64] ;  /* 0x000000061a1a7981 */ /* 0x000ee8000c1e1900 */
[----:B------:R4:W3:Y:S01]  /*0390*/  LDG.E R22, desc[UR6][R14.64] ;  /* 0x000000060e167981 */ /* 0x0008e2000c1e1900 */
[C---:B0-----:R-:W-:Y:S02]  /*03a0*/  IADD3 R17, PT, PT, R13.reuse, 0x3, RZ ;  /* 0x000000030d117810 */ /* 0x041fe40007ffe0ff */
[C---:B------:R-:W-:Y:S02]  /*03b0*/  IADD3 R29, PT, PT, R13.reuse, 0x2, RZ ;  /* 0x000000020d1d7810 */ /* 0x040fe40007ffe0ff */
[----:B-1----:R-:W-:-:S02]  /*03c0*/  IADD3 R19, PT, PT, R13, 0x4, RZ ;  /* 0x000000040d137810 */ /* 0x002fc40007ffe0ff */
[C---:B------:R-:W-:Y:S02]  /*03d0*/  IADD3 R18, PT, PT, R13.reuse, 0x5, RZ ;  /* 0x000000050d127810 */ /* 0x040fe40007ffe0ff */
[C---:B------:R-:W-:Y:S02]  /*03e0*/  IADD3 R25, PT, PT, R13.reuse, 0x7, RZ ;  /* 0x000000070d197810 */ /* 0x040fe40007ffe0ff */
[----:B----4-:R-:W-:Y:S02]  /*03f0*/  IADD3 R15, PT, PT, R13, 0x6, RZ ;  /* 0x000000060d0f7810 */ /* 0x010fe40007ffe0ff */
[----:B------:R-:W-:Y:S01]  /*0400*/  IADD3 R24, PT, PT, R24, R9, RZ ;  /* 0x0000000918187210 */ /* 0x000fe20007ffe0ff */
[----:B------:R-:W-:-:S03]  /*0410*/  IMAD.WIDE.U32 R28, R29, 0x4, R20 ;  /* 0x000000041d1c7825 */ /* 0x000fc600078e0014 */
[-C--:B------:R-:W-:Y:S01]  /*0420*/  IADD3 R27, PT, PT, R24, R9.reuse, RZ ;  /* 0x00000009181b7210 */ /* 0x080fe20007ffe0ff */
[----:B------:R-:W-:Y:S01]  /*0430*/  IMAD.WIDE.U32 R14, R15, 0x4, R20 ;  /* 0x000000040f0e7825 */ /* 0x000fe200078e0014 */
[----:B------:R0:W4:Y:S02]  /*0440*/  LDG.E R7, desc[UR6][R28.64] ;  /* 0x000000061c077981 */ /* 0x000124000c1e1900 */
[----:B0-----:R-:W-:Y:S01]  /*0450*/  IADD3 R28, PT, PT, R27, R9, RZ ;  /* 0x000000091b1c7210 */ /* 0x001fe20007ffe0ff */
[----:B--2---:R-:W-:Y:S01]  /*0460*/  FFMA R23, R12, R16, R23 ;  /* 0x000000100c177223 */ /* 0x004fe20000000017 */
[----:B------:R-:W-:-:S04]  /*0470*/  IMAD.WIDE.U32 R12, R17, 0x4, R20 ;  /* 0x00000004110c7825 */ /* 0x000fc800078e0014 */
[--C-:B------:R-:W-:Y:S02]  /*0480*/  IMAD.WIDE.U32 R16, R19, 0x4, R20.reuse ;  /* 0x0000000413107825 */ /* 0x100fe400078e0014 */
[----:B------:R3:W2:Y:S02]  /*0490*/  LDG.E R12, desc[UR6][R12.64] ;  /* 0x000000060c0c7981 */ /* 0x0006a4000c1e1900 */
[--C-:B------:R-:W-:Y:S02]  /*04a0*/  IMAD.WIDE.U32 R18, R18, 0x4, R20.reuse ;  /* 0x0000000412127825 */ /* 0x100fe400078e0014 */
[----:B------:R0:W5:Y:S02]  /*04b0*/  LDG.E R16, desc[UR6][R16.64] ;  /* 0x0000000610107981 */ /* 0x000164000c1e1900 */
[----:B------:R-:W-:Y:S02]  /*04c0*/  IMAD.WIDE.U32 R20, R25, 0x4, R20 ;  /* 0x0000000419147825 */ /* 0x000fe400078e0014 */
[----:B------:R1:W5:Y:S02]  /*04d0*/  LDG.E R18, desc[UR6][R18.64] ;  /* 0x0000000612127981 */ /* 0x000364000c1e1900 */
[----:B------:R-:W-:-:S04]  /*04e0*/  IMAD.WIDE.U32 R24, R24, 0x4, R10 ;  /* 0x0000000418187825 */ /* 0x000fc800078e000a */
[----:B---3--:R-:W-:Y:S01]  /*04f0*/  FFMA R13, R26, R22, R23 ;  /* 0x000000161a0d7223 */ /* 0x008fe20000000017 */
[----:B------:R-:W3:Y:S01]  /*0500*/  LDG.E R20, desc[UR6][R20.64] ;  /* 0x0000000614147981 */ /* 0x000ee2000c1e1900 */
[--C-:B------:R-:W-:Y:S01]  /*0510*/  IMAD.WIDE.U32 R22, R27, 0x4, R10.reuse ;  /* 0x000000041b167825 */ /* 0x100fe200078e000a */
[CC--:B0-----:R-:W-:Y:S02]  /*0520*/  IADD3 R17, PT, PT, R28.reuse, R9.reuse, RZ ;  /* 0x000000091c117210 */ /* 0x0c1fe40007ffe0ff */
[----:B------:R0:W4:Y:S01]  /*0530*/  LDG.E R24, desc[UR6][R24.64] ;  /* 0x0000000618187981 */ /* 0x000122000c1e1900 */
[--C-:B------:R-:W-:Y:S01]  /*0540*/  IMAD.WIDE.U32 R26, R28, 0x4, R10.reuse ;  /* 0x000000041c1a7825 */ /* 0x100fe200078e000a */
[C---:B-1----:R-:W-:Y:S02]  /*0550*/  IADD3 R19, PT, PT, R17.reuse, R9, RZ ;  /* 0x0000000911137210 */ /* 0x042fe40007ffe0ff */
[----:B------:R-:W2:Y:S01]  /*0560*/  LDG.E R23, desc[UR6][R22.64] ;  /* 0x0000000616177981 */ /* 0x000ea2000c1e1900 */
[----:B------:R-:W-:-:S03]  /*0570*/  IMAD.WIDE.U32 R28, R17, 0x4, R10 ;  /* 0x00000004111c7825 */ /* 0x000fc600078e000a */
[----:B------:R-:W5:Y:S01]  /*0580*/  LDG.E R27, desc[UR6][R26.64] ;  /* 0x000000061a1b7981 */ /* 0x000f62000c1e1900 */
[----:B0-----:R-:W-:-:S03]  /*0590*/  IADD3 R25, PT, PT, R19, R9, RZ ;  /* 0x0000000913197210 */ /* 0x001fc60007ffe0ff */
[----:B------:R0:W3:Y:S04]  /*05a0*/  LDG.E R17, desc[UR6][R14.64] ;  /* 0x000000060e117981 */ /* 0x0000e8000c1e1900 */
[----:B------:R-:W3:Y:S01]  /*05b0*/  LDG.E R29, desc[UR6][R28.64] ;  /* 0x000000061c1d7981 */ /* 0x000ee2000c1e1900 */
[----:B0-----:R-:W-:-:S04]  /*05c0*/  IMAD.WIDE.U32 R14, R19, 0x4, R10 ;  /* 0x00000004130e7825 */ /* 0x001fc800078e000a */
[----:B------:R-:W-:Y:S01]  /*05d0*/  IMAD.WIDE.U32 R10, R25, 0x4, R10 ;  /* 0x00000004190a7825 */ /* 0x000fe200078e000a */
[----:B------:R-:W3:Y:S05]  /*05e0*/  LDG.E R19, desc[UR6][R14.64] ;  /* 0x000000060e137981 */ /* 0x000eea000c1e1900 */
[----:B------:R-:W3:Y:S01]  /*05f0*/  LDG.E R10, desc[UR6][R10.64] ;  /* 0x000000060a0a7981 */ /* 0x000ee2000c1e1900 */
[----:B------:R-:W-:-:S04]  /*0600*/  IADD3 R2, PT, PT, R2, 0x8, RZ ;  /* 0x0000000802027810 */ /* 0x000fc80007ffe0ff */
[----:B------:R-:W-:Y:S01]  /*0610*/  ISETP.NE.AND P0, PT, R2, RZ, PT ;  /* 0x000000ff0200720c */ /* 0x000fe20003f05270 */
[----:B------:R-:W-:Y:S01]  /*0620*/  UIADD3 UR4, UPT, UPT, UR4, 0x8, URZ ;  /* 0x0000000804047890 */ /* 0x000fe2000fffe0ff */
[----:B----4-:R-:W-:-:S04]  /*0630*/  FFMA R7, R7, R24, R13 ;  /* 0x0000001807077223 */ /* 0x010fc8000000000d */
[----:B--2---:R-:W-:-:S04]  /*0640*/  FFMA R7, R12, R23, R7 ;  /* 0x000000170c077223 */ /* 0x004fc80000000007 */
[----:B-----5:R-:W-:-:S04]  /*0650*/  FFMA R7, R16, R27, R7 ;  /* 0x0000001b10077223 */ /* 0x020fc80000000007 */
[----:B---3--:R-:W-:-:S04]  /*0660*/  FFMA R18, R18, R29, R7 ;  /* 0x0000001d12127223 */ /* 0x008fc80000000007 */
[----:B------:R-:W-:-:S04]  /*0670*/  FFMA R17, R17, R19, R18 ;  /* 0x0000001311117223 */ /* 0x000fc80000000012 */
[----:B------:R-:W-:Y:S01]  /*0680*/  FFMA R23, R20, R10, R17 ;  /* 0x0000000a14177223 */ /* 0x000fe20000000011 */
[----:B------:R-:W-:Y:S06]  /*0690*/  @P0 BRA `(.L_x_19) ;  /* 0xfffffffc00080947 */ /* 0x000fec000383ffff */
.L_x_18:
[----:B------:R-:W-:Y:S05]  /*06a0*/  @!P3 BRA `(.L_x_17) ;  /* 0x000000040004b947 */ /* 0x000fea0003800000 */
[----:B------:R-:W-:Y:S02]  /*06b0*/  ISETP.GE.U32.AND P0, PT, R3, 0x4, PT ;  /* 0x000000040300780c */ /* 0x000fe40003f06070 */
[----:B------:R-:W-:-:S04]  /*06c0*/  LOP3.LUT R7, R8, 0x3, RZ, 0xc0, !PT ;  /* 0x0000000308077812 */ /* 0x000fc800078ec0ff */
[----:B------:R-:W-:-:S07]  /*06d0*/  ISETP.NE.AND P1, PT, R7, RZ, PT ;  /* 0x000000ff0700720c */ /* 0x000fce0003f25270 */
[----:B------:R-:W-:Y:S06]  /*06e0*/  @!P0 BRA `(.L_x_20) ;  /* 0x00000000007c8947 */ /* 0x000fec0003800000 */
[----:B------:R-:W0:Y:S01]  /*06f0*/  LDC.64 R2, c[0x0][0x390] ;  /* 0x0000e400ff027b82 */ /* 0x000e220000000a00 */
[----:B------:R-:W-:Y:S02]  /*0700*/  IMAD R13, R5, R8, R6 ;  /* 0x00000008050d7224 */ /* 0x000fe400078e0206 */
[----:B------:R-:W-:-:S03]  /*0710*/  IMAD R12, R6, R9, R4 ;  /* 0x00000009060c7224 */ /* 0x000fc600078e0204 */
[C---:B------:R-:W-:Y:S02]  /*0720*/  IADD3 R25, PT, PT, R13.reuse, 0x1, RZ ;  /* 0x000000010d197810 */ /* 0x040fe40007ffe0ff */
[----:B------:R-:W1:Y:S01]  /*0730*/  LDC.64 R10, c[0x0][0x388] ;  /* 0x0000e200ff0a7b82 */ /* 0x000e620000000a00 */
[C---:B------:R-:W-:Y:S02]  /*0740*/  IADD3 R15, PT, PT, R13.reuse, 0x2, RZ ;  /* 0x000000020d0f7810 */ /* 0x040fe40007ffe0ff */
[----:B------:R-:W-:Y:S01]  /*0750*/  IADD3 R27, PT, PT, R13, 0x3, RZ ;  /* 0x000000030d1b7810 */ /* 0x000fe20007ffe0ff */
[C---:B0-----:R-:W-:Y:S01]  /*0760*/  IMAD.WIDE.U32 R20, R12.reuse, 0x4, R2 ;  /* 0x000000040c147825 */ /* 0x041fe200078e0002 */
[----:B------:R-:W-:-:S04]  /*0770*/  IADD3 R12, PT, PT, R12, R9, RZ ;  /* 0x000000090c0c7210 */ /* 0x000fc80007ffe0ff */
[-C--:B------:R-:W-:Y:S01]  /*0780*/  IADD3 R14, PT, PT, R12, R9.reuse, RZ ;  /* 0x000000090c0e7210 */ /* 0x080fe20007ffe0ff */
[--C-:B-1----:R-:W-:Y:S01]  /*0790*/  IMAD.WIDE.U32 R18, R13, 0x4, R10.reuse ;  /* 0x000000040d127825 */ /* 0x102fe200078e000a */
[----:B------:R-:W2:Y:S03]  /*07a0*/  LDG.E R20, desc[UR6][R20.64] ;  /* 0x0000000614147981 */ /* 0x000ea6000c1e1900 */
[----:B------:R-:W-:Y:S01]  /*07b0*/  IMAD.WIDE.U32 R24, R25, 0x4, R10 ;  /* 0x0000000419187825 */ /* 0x000fe200078e000a */
[----:B------:R-:W-:Y:S01]  /*07c0*/  IADD3 R29, PT, PT, R14, R9, RZ ;  /* 0x000000090e1d7210 */ /* 0x000fe20007ffe0ff */
[----:B------:R-:W2:Y:S02]  /*07d0*/  LDG.E R18, desc[UR6][R18.64] ;  /* 0x0000000612127981 */ /* 0x000ea4000c1e1900 */
[----:B------:R-:W-:Y:S02]  /*07e0*/  IMAD.WIDE.U32 R16, R12, 0x4, R2 ;  /* 0x000000040c107825 */ /* 0x000fe400078e0002 */
[----:B------:R-:W3:Y:S02]  /*07f0*/  LDG.E R24, desc[UR6][R24.64] ;  /* 0x0000000618187981 */ /* 0x000ee4000c1e1900 */
[----:B------:R-:W-:-:S02]  /*0800*/  IMAD.WIDE.U32 R12, R15, 0x4, R10 ;  /* 0x000000040f0c7825 */ /* 0x000fc400078e000a */
[----:B------:R-:W3:Y:S02]  /*0810*/  LDG.E R17, desc[UR6][R16.64] ;  /* 0x0000000610117981 */ /* 0x000ee4000c1e1900 */
[----:B------:R-:W-:Y:S02]  /*0820*/  IMAD.WIDE.U32 R14, R14, 0x4, R2 ;  /* 0x000000040e0e7825 */ /* 0x000fe400078e0002 */
[----:B------:R-:W4:Y:S02]  /*0830*/  LDG.E R12, desc[UR6][R12.64] ;  /* 0x000000060c0c7981 */ /* 0x000f24000c1e1900 */
[----:B------:R-:W-:Y:S02]  /*0840*/  IMAD.WIDE.U32 R10, R27, 0x4, R10 ;  /* 0x000000041b0a7825 */ /* 0x000fe400078e000a */
[----:B------:R-:W4:Y:S02]  /*0850*/  LDG.E R14, desc[UR6][R14.64] ;  /* 0x000000060e0e7981 */ /* 0x000f24000c1e1900 */
[----:B------:R-:W-:-:S02]  /*0860*/  IMAD.WIDE.U32 R2, R29, 0x4, R2 ;  /* 0x000000041d027825 */ /* 0x000fc400078e0002 */
[----:B------:R-:W5:Y:S04]  /*0870*/  LDG.E R10, desc[UR6][R10.64] ;  /* 0x000000060a0a7981 */ /* 0x000f68000c1e1900 */
[----:B------:R-:W5:Y:S01]  /*0880*/  LDG.E R2, desc[UR6][R2.64] ;  /* 0x0000000602027981 */ /* 0x000f62000c1e1900 */
[----:B------:R-:W-:Y:S01]  /*0890*/  IADD3 R6, PT, PT, R6, 0x4, RZ ;  /* 0x0000000406067810 */ /* 0x000fe20007ffe0ff */
[----:B--2---:R-:W-:-:S04]  /*08a0*/  FFMA R23, R18, R20, R23 ;  /* 0x0000001412177223 */ /* 0x004fc80000000017 */
[----:B---3--:R-:W-:-:S04]  /*08b0*/  FFMA R23, R24, R17, R23 ;  /* 0x0000001118177223 */ /* 0x008fc80000000017 */
[----:B----4-:R-:W-:-:S04]  /*08c0*/  FFMA R23, R12, R14, R23 ;  /* 0x0000000e0c177223 */ /* 0x010fc80000000017 */
[----:B-----5:R-:W-:-:S07]  /*08d0*/  FFMA R23, R10, R2, R23 ;  /* 0x000000020a177223 */ /* 0x020fce0000000017 */
.L_x_20:
[----:B------:R-:W-:Y:S05]  /*08e0*/  @!P1 BRA `(.L_x_17) ;  /* 0x0000000000749947 */ /* 0x000fea0003800000 */
[----:B------:R-:W-:Y:S02]  /*08f0*/  ISETP.NE.AND P0, PT, R7, 0x1, PT ;  /* 0x000000010700780c */ /* 0x000fe40003f05270 */
[----:B------:R-:W-:-:S04]  /*0900*/  LOP3.LUT R2, R8, 0x1, RZ, 0xc0, !PT ;  /* 0x0000000108027812 */ /* 0x000fc800078ec0ff */
[----:B------:R-:W-:-:S07]  /*0910*/  ISETP.NE.U32.AND P1, PT, R2, 0x1, PT ;  /* 0x000000010200780c */ /* 0x000fce0003f25070 */
[----:B------:R-:W0:Y:S01]  /*0920*/  @P0 LDC.64 R16, c[0x0][0x388] ;  /* 0x0000e200ff100b82 */ /* 0x000e220000000a00 */
[-C--:B------:R-:W-:Y:S02]  /*0930*/  @P0 IMAD R19, R5, R8.reuse, R6 ;  /* 0x0000000805130224 */ /* 0x080fe400078e0206 */
[CC--:B------:R-:W-:Y:S01]  /*0940*/  @P0 IMAD R12, R6.reuse, R9.reuse, R4 ;  /* 0x00000009060c0224 */ /* 0x0c0fe200078e0204 */
[----:B------:R-:W-:Y:S02]  /*0950*/  @P0 IADD3 R6, PT, PT, R6, 0x2, RZ ;  /* 0x0000000206060810 */ /* 0x000fe40007ffe0ff */
[----:B------:R-:W-:Y:S02]  /*0960*/  @P0 IADD3 R7, PT, PT, R19, 0x1, RZ ;  /* 0x0000000113070810 */ /* 0x000fe40007ffe0ff */
[----:B------:R-:W1:Y:S01]  /*0970*/  @P0 LDC.64 R14, c[0x0][0x390] ;  /* 0x0000e400ff0e0b82 */ /* 0x000e620000000a00 */
[----:B------:R-:W-:Y:S01]  /*0980*/  @P0 IADD3 R21, PT, PT, R12, R9, RZ ;  /* 0x000000090c150210 */ /* 0x000fe20007ffe0ff */
[----:B------:R-:W-:-:S02]  /*0990*/  @!P1 IMAD R5, R5, R8, R6 ;  /* 0x0000000805059224 */ /* 0x000fc400078e0206 */
[----:B------:R-:W-:-:S04]  /*09a0*/  @!P1 IMAD R9, R6, R9, R4 ;  /* 0x0000000906099224 */ /* 0x000fc800078e0204 */
[----:B------:R-:W2:Y:S08]  /*09b0*/  @!P1 LDC.64 R10, c[0x0][0x388] ;  /* 0x0000e200ff0a9b82 */ /* 0x000eb00000000a00 */
[----:B------:R-:W3:Y:S01]  /*09c0*/  @!P1 LDC.64 R2, c[0x0][0x390] ;  /* 0x0000e400ff029b82 */ /* 0x000ee20000000a00 */
[----:B0-----:R-:W-:-:S04]  /*09d0*/  @P0 IMAD.WIDE.U32 R18, R19, 0x4, R16 ;  /* 0x0000000413120825 */ /* 0x001fc800078e0010 */
[----:B------:R-:W-:Y:S02]  /*09e0*/  @P0 IMAD.WIDE.U32 R16, R7, 0x4, R16 ;  /* 0x0000000407100825 */ /* 0x000fe400078e0010 */
[----:B------:R-:W4:Y:S02]  /*09f0*/  @P0 LDG.E R18, desc[UR6][R18.64] ;  /* 0x0000000612120981 */ /* 0x000f24000c1e1900 */
[--C-:B-1----:R-:W-:Y:S02]  /*0a00*/  @P0 IMAD.WIDE.U32 R12, R12, 0x4, R14.reuse ;  /* 0x000000040c0c0825 */ /* 0x102fe400078e000e */
[----:B------:R-:W5:Y:S02]  /*0a10*/  @P0 LDG.E R17, desc[UR6][R16.64] ;  /* 0x0000000610110981 */ /* 0x000f64000c1e1900 */
[----:B------:R-:W-:Y:S02]  /*0a20*/  @P0 IMAD.WIDE.U32 R14, R21, 0x4, R14 ;  /* 0x00000004150e0825 */ /* 0x000fe400078e000e */
[----:B------:R-:W4:Y:S02]  /*0a30*/  @P0 LDG.E R12, desc[UR6][R12.64] ;  /* 0x000000060c0c0981 */ /* 0x000f24000c1e1900 */
[----:B--2---:R-:W-:-:S02]  /*0a40*/  @!P1 IMAD.WIDE.U32 R10, R5, 0x4, R10 ;  /* 0x00000004050a9825 */ /* 0x004fc400078e000a */
[----:B------:R-:W5:Y:S04]  /*0a50*/  @P0 LDG.E R14, desc[UR6][R14.64] ;  /* 0x000000060e0e0981 */ /* 0x000f68000c1e1900 */
[----:B------:R-:W2:Y:S01]  /*0a60*/  @!P1 LDG.E R10, desc[UR6][R10.64] ;  /* 0x000000060a0a9981 */ /* 0x000ea2000c1e1900 */
[----:B---3--:R-:W-:-:S06]  /*0a70*/  @!P1 IMAD.WIDE.U32 R2, R9, 0x4, R2 ;  /* 0x0000000409029825 */ /* 0x008fcc00078e0002 */
[----:B------:R-:W2:Y:S01]  /*0a80*/  @!P1 LDG.E R2, desc[UR6][R2.64] ;  /* 0x0000000602029981 */ /* 0x000ea2000c1e1900 */
[----:B----4-:R-:W-:-:S04]  /*0a90*/  @P0 FFMA R4, R18, R12, R23 ;  /* 0x0000000c12040223 */ /* 0x010fc80000000017 */
[----:B-----5:R-:W-:-:S04]  /*0aa0*/  @P0 FFMA R23, R17, R14, R4 ;  /* 0x0000000e11170223 */ /* 0x020fc80000000004 */
[----:B--2---:R-:W-:-:S07]  /*0ab0*/  @!P1 FFMA R23, R10, R2, R23 ;  /* 0x000000020a179223 */ /* 0x004fce0000000017 */
.L_x_17:
[----:B------:R-:W0:Y:S02]  /*0ac0*/  LDC.64 R2, c[0x0][0x380] ;  /* 0x0000e000ff027b82 */ /* 0x000e240000000a00 */
[----:B0-----:R-:W-:-:S05]  /*0ad0*/  IMAD.WIDE.U32 R2, R0, 0x4, R2 ;  /* 0x0000000400027825 */ /* 0x001fca00078e0002 */
[----:B------:R-:W-:Y:S01]  /*0ae0*/  STG.E desc[UR6][R2.64], R23 ;  /* 0x0000001702007986 */ /* 0x000fe2000c101906 */
[----:B------:R-:W-:Y:S05]  /*0af0*/  EXIT ;  /* 0x000000000000794d */ /* 0x000fea0003800000 */
.L_x_21:
        /* <DEDUP_REMOVED lines=16> */
.L_x_25:


//--------------------- .nv.shared.reserved.0     --------------------------
	.section	.nv.shared.reserved.0,"aw",@nobits
	.weak		__nv_reservedSMEM_offset_0_alias
	.size		__nv_reservedSMEM_offset_0_alias, 0, 64
	.other		__nv_reservedSMEM_offset_0_alias,@"STO_CUDA_RESERVED_SHARED STV_DEFAULT"
__nv_reservedSMEM_offset_0_alias:
	.zero		0
	.zero		64


//--------------------- .nv.constant0._Z4CONVPfS_S_iiiiiii --------------------------
	.section	.nv.constant0._Z4CONVPfS_S_iiiiiii,"a",@progbits
	.sectionflags	@""
	.align	4
.nv.constant0._Z4CONVPfS_S_iiiiiii:
	.zero		948


//--------------------- .nv.constant0._Z10MaxPoolingPfS_iiiiii --------------------------
	.section	.nv.constant0._Z10MaxPoolingPfS_iiiiii,"a",@progbits
	.sectionflags	@""
	.align	4
.nv.constant0._Z10MaxPoolingPfS_iiiiii:
	.zero		936


//--------------------- .nv.constant0._Z4ReLUPfS_i --------------------------
	.section	.nv.constant0._Z4ReLUPfS_i,"a",@progbits
	.sectionflags	@""
	.align	4
.nv.constant0._Z4ReLUPfS_i:
	.zero		916


//--------------------- .nv.constant0._Z6MatMulPfS_S_iii --------------------------
	.section	.nv.constant0._Z6MatMulPfS_S_iii,"a",@progbits
	.sectionflags	@""
	.align	4
.nv.constant0._Z6MatMulPfS_S_iii:
	.zero		932


//--------------------- SYMBOLS --------------------------

	.type		.nv.reservedSmem.offset0,@object
	.size		.nv.reservedSmem.offset0,0x4
